//
// Generated by NVIDIA NVVM Compiler
//
// Compiler Build ID: CL-36424714
// Cuda compilation tools, release 13.0, V13.0.88
// Based on NVVM 20.0.0
//

.version 9.0
.target sm_100
.address_size 64

	// .globl	_Z18testWarpPrefixScanIiEvj
.extern .func  (.param .b32 func_retval0) vprintf
(
	.param .b64 vprintf_param_0,
	.param .b64 vprintf_param_1
)
;
.extern .func __assertfail
(
	.param .b64 __assertfail_param_0,
	.param .b64 __assertfail_param_1,
	.param .b32 __assertfail_param_2,
	.param .b64 __assertfail_param_3,
	.param .b64 __assertfail_param_4
)
;
.global .align 1 .b8 __unnamed_1[53] = {118, 111, 105, 100, 32, 116, 101, 115, 116, 87, 97, 114, 112, 80, 114, 101, 102, 105, 120, 83, 99, 97, 110, 40, 117, 110, 115, 105, 103, 110, 101, 100, 32, 105, 110, 116, 41, 32, 91, 119, 105, 116, 104, 32, 84, 32, 61, 32, 105, 110, 116, 93};
// _ZZ18testWarpPrefixScanIiEvjE1c has been demoted
.global .align 1 .b8 __unnamed_2[71] = {118, 111, 105, 100, 32, 98, 108, 111, 99, 107, 80, 114, 101, 102, 105, 120, 83, 99, 97, 110, 40, 84, 32, 42, 44, 32, 117, 110, 115, 105, 103, 110, 101, 100, 32, 105, 110, 116, 44, 32, 84, 32, 42, 41, 32, 91, 119, 105, 116, 104, 32, 84, 32, 61, 32, 117, 110, 115, 105, 103, 110, 101, 100, 32, 115, 104, 111, 114, 116, 93};
.global .align 1 .b8 __unnamed_3[60] = {118, 111, 105, 100, 32, 116, 101, 115, 116, 80, 114, 101, 102, 105, 120, 83, 99, 97, 110, 40, 117, 110, 115, 105, 103, 110, 101, 100, 32, 105, 110, 116, 41, 32, 91, 119, 105, 116, 104, 32, 84, 32, 61, 32, 117, 110, 115, 105, 103, 110, 101, 100, 32, 115, 104, 111, 114, 116, 93};
// _ZZ14testPrefixScanItEvjE2ws has been demoted
// _ZZ14testPrefixScanItEvjE1c has been demoted
.global .align 1 .b8 $str[11] = {115, 105, 122, 101, 60, 61, 49, 48, 50, 52};
.global .align 1 .b8 $str$1[27] = {47, 116, 109, 112, 47, 115, 97, 115, 115, 95, 99, 117, 95, 116, 98, 122, 100, 120, 97, 48, 121, 47, 107, 46, 99, 117};
.global .align 1 .b8 $str$2[17] = {48, 61, 61, 98, 108, 111, 99, 107, 68, 105, 109, 46, 120, 37, 51, 50};
.global .align 1 .b8 $str$3[10] = {119, 97, 114, 112, 73, 100, 60, 51, 50};
.global .align 1 .b8 $str$4[9] = {115, 105, 122, 101, 60, 61, 51, 50};
.global .align 1 .b8 $str$5[8] = {49, 61, 61, 99, 91, 48, 93};
.global .align 1 .b8 $str$6[24] = {102, 97, 105, 108, 101, 100, 32, 37, 100, 32, 37, 100, 32, 37, 100, 58, 32, 37, 100, 32, 37, 100, 10};
.global .align 1 .b8 $str$7[15] = {99, 91, 105, 93, 61, 61, 99, 91, 105, 45, 49, 93, 43, 49};
.global .align 1 .b8 $str$8[10] = {99, 91, 105, 93, 61, 61, 105, 43, 49};

.visible .entry _Z18testWarpPrefixScanIiEvj(
	.param .u32 _Z18testWarpPrefixScanIiEvj_param_0
)
{
	.local .align 8 .b8 	__local_depot0[24];
	.reg .b64 	%SP;
	.reg .b64 	%SPL;
	.reg .pred 	%p<17>;
	.reg .b32 	%r<42>;
	.reg .b64 	%rd<29>;
	// demoted variable
	.shared .align 4 .b8 _ZZ18testWarpPrefixScanIiEvjE1c[4096];
	mov.u64 	%SPL, __local_depot0;
	cvta.local.u64 	%SP, %SPL;
	ld.param.u32 	%r11, [_Z18testWarpPrefixScanIiEvj_param_0];
	setp.lt.u32 	%p1, %r11, 33;
	@%p1 bra 	$L__BB0_2;
	mov.u64 	%rd1, $str$4;
	cvta.global.u64 	%rd2, %rd1;
	mov.u64 	%rd3, $str$1;
	cvta.global.u64 	%rd4, %rd3;
	mov.u64 	%rd5, __unnamed_1;
	cvta.global.u64 	%rd6, %rd5;
	{ // callseq 0, 0
	.param .b64 param0;
	st.param.b64 	[param0], %rd2;
	.param .b64 param1;
	st.param.b64 	[param1], %rd4;
	.param .b32 param2;
	st.param.b32 	[param2], 71;
	.param .b64 param3;
	st.param.b64 	[param3], %rd6;
	.param .b64 param4;
	st.param.b64 	[param4], 1;
	call.uni 
	__assertfail, 
	(
	param0, 
	param1, 
	param2, 
	param3, 
	param4
	);
	} // callseq 0
$L__BB0_2:
	mov.u32 	%r1, %tid.x;
	shl.b32 	%r12, %r1, 2;
	mov.u32 	%r13, _ZZ18testWarpPrefixScanIiEvjE1c;
	add.s32 	%r2, %r13, %r12;
	mov.b32 	%r14, 1;
	st.shared.u32 	[%r2], %r14;
	bar.sync 	0;
	and.b32  	%r15, %r1, 31;
	ld.shared.u32 	%r16, [%r2];
	shfl.sync.up.b32	%r17|%p2, %r16, 1, 0, -1;
	setp.eq.s32 	%p3, %r15, 0;
	selp.b32 	%r18, 0, %r17, %p3;
	add.s32 	%r19, %r18, %r16;
	shfl.sync.up.b32	%r20|%p4, %r19, 2, 0, -1;
	setp.lt.u32 	%p5, %r15, 2;
	selp.b32 	%r21, 0, %r20, %p5;
	add.s32 	%r22, %r21, %r19;
	shfl.sync.up.b32	%r23|%p6, %r22, 4, 0, -1;
	setp.lt.u32 	%p7, %r15, 4;
	selp.b32 	%r24, 0, %r23, %p7;
	add.s32 	%r25, %r24, %r22;
	shfl.sync.up.b32	%r26|%p8, %r25, 8, 0, -1;
	setp.lt.u32 	%p9, %r15, 8;
	selp.b32 	%r27, 0, %r26, %p9;
	add.s32 	%r28, %r27, %r25;
	shfl.sync.up.b32	%r29|%p10, %r28, 16, 0, -1;
	setp.lt.u32 	%p11, %r15, 16;
	selp.b32 	%r30, 0, %r29, %p11;
	add.s32 	%r31, %r30, %r28;
	st.shared.u32 	[%r2], %r31;
	bar.sync 	0;
	ld.shared.u32 	%r32, [_ZZ18testWarpPrefixScanIiEvjE1c];
	setp.eq.s32 	%p12, %r32, 1;
	@%p12 bra 	$L__BB0_4;
	mov.u64 	%rd7, $str$5;
	cvta.global.u64 	%rd8, %rd7;
	mov.u64 	%rd9, $str$1;
	cvta.global.u64 	%rd10, %rd9;
	mov.u64 	%rd11, __unnamed_1;
	cvta.global.u64 	%rd12, %rd11;
	{ // callseq 1, 0
	.param .b64 param0;
	st.param.b64 	[param0], %rd8;
	.param .b64 param1;
	st.param.b64 	[param1], %rd10;
	.param .b32 param2;
	st.param.b32 	[param2], 80;
	.param .b64 param3;
	st.param.b64 	[param3], %rd12;
	.param .b64 param4;
	st.param.b64 	[param4], 1;
	call.uni 
	__assertfail, 
	(
	param0, 
	param1, 
	param2, 
	param3, 
	param4
	);
	} // callseq 1
$L__BB0_4:
	setp.eq.s32 	%p13, %r1, 0;
	@%p13 bra 	$L__BB0_11;
	ld.shared.u32 	%r41, [%r2];
	ld.shared.u32 	%r39, [%r2+-4];
	add.s32 	%r33, %r39, 1;
	setp.eq.s32 	%p14, %r41, %r33;
	@%p14 bra 	$L__BB0_7;
	add.u64 	%rd13, %SP, 0;
	add.u64 	%rd14, %SPL, 0;
	mov.u32 	%r34, %ntid.x;
	st.local.v2.u32 	[%rd14], {%r11, %r1};
	st.local.v2.u32 	[%rd14+8], {%r34, %r41};
	st.local.u32 	[%rd14+16], %r39;
	mov.u64 	%rd15, $str$6;
	cvta.global.u64 	%rd16, %rd15;
	{ // callseq 2, 0
	.param .b64 param0;
	st.param.b64 	[param0], %rd16;
	.param .b64 param1;
	st.param.b64 	[param1], %rd13;
	.param .b32 retval0;
	call.uni (retval0), 
	vprintf, 
	(
	param0, 
	param1
	);
	ld.param.b32 	%r35, [retval0];
	} // callseq 2
	ld.shared.u32 	%r41, [%r2];
	ld.shared.u32 	%r39, [%r2+-4];
$L__BB0_7:
	add.s32 	%r37, %r39, 1;
	setp.eq.s32 	%p15, %r41, %r37;
	@%p15 bra 	$L__BB0_9;
	mov.u64 	%rd17, $str$7;
	cvta.global.u64 	%rd18, %rd17;
	mov.u64 	%rd19, $str$1;
	cvta.global.u64 	%rd20, %rd19;
	mov.u64 	%rd21, __unnamed_1;
	cvta.global.u64 	%rd22, %rd21;
	{ // callseq 3, 0
	.param .b64 param0;
	st.param.b64 	[param0], %rd18;
	.param .b64 param1;
	st.param.b64 	[param1], %rd20;
	.param .b32 param2;
	st.param.b32 	[param2], 83;
	.param .b64 param3;
	st.param.b64 	[param3], %rd22;
	.param .b64 param4;
	st.param.b64 	[param4], 1;
	call.uni 
	__assertfail, 
	(
	param0, 
	param1, 
	param2, 
	param3, 
	param4
	);
	} // callseq 3
	ld.shared.u32 	%r41, [%r2];
$L__BB0_9:
	add.s32 	%r38, %r1, 1;
	setp.eq.s32 	%p16, %r41, %r38;
	@%p16 bra 	$L__BB0_11;
	mov.u64 	%rd23, $str$8;
	cvta.global.u64 	%rd24, %rd23;
	mov.u64 	%rd25, $str$1;
	cvta.global.u64 	%rd26, %rd25;
	mov.u64 	%rd27, __unnamed_1;
	cvta.global.u64 	%rd28, %rd27;
	{ // callseq 4, 0
	.param .b64 param0;
	st.param.b64 	[param0], %rd24;
	.param .b64 param1;
	st.param.b64 	[param1], %rd26;
	.param .b32 param2;
	st.param.b32 	[param2], 83;
	.param .b64 param3;
	st.param.b64 	[param3], %rd28;
	.param .b64 param4;
	st.param.b64 	[param4], 1;
	call.uni 
	__assertfail, 
	(
	param0, 
	param1, 
	param2, 
	param3, 
	param4
	);
	} // callseq 4
$L__BB0_11:
	ret;

}
	// .globl	_Z14testPrefixScanItEvj
.visible .entry _Z14testPrefixScanItEvj(
	.param .u32 _Z14testPrefixScanItEvj_param_0
)
{
	.local .align 8 .b8 	__local_depot1[24];
	.reg .b64 	%SP;
	.reg .b64 	%SPL;
	.reg .pred 	%p<39>;
	.reg .b16 	%rs<50>;
	.reg .b32 	%r<74>;
	.reg .b64 	%rd<42>;
	// demoted variable
	.shared .align 2 .b8 _ZZ14testPrefixScanItEvjE2ws[64];
	// demoted variable
	.shared .align 2 .b8 _ZZ14testPrefixScanItEvjE1c[2048];
	mov.u64 	%SPL, __local_depot1;
	cvta.local.u64 	%SP, %SPL;
	ld.param.u32 	%r19, [_Z14testPrefixScanItEvj_param_0];
	mov.u32 	%r1, %tid.x;
	setp.ge.u32 	%p1, %r1, %r19;
	@%p1 bra 	$L__BB1_3;
	mov.u32 	%r2, %ntid.x;
	mov.u32 	%r21, _ZZ14testPrefixScanItEvjE1c;
	mov.u32 	%r70, %r1;
$L__BB1_2:
	shl.b32 	%r20, %r70, 1;
	add.s32 	%r22, %r21, %r20;
	mov.b16 	%rs9, 1;
	st.shared.u16 	[%r22], %rs9;
	add.s32 	%r70, %r70, %r2;
	setp.lt.u32 	%p2, %r70, %r19;
	@%p2 bra 	$L__BB1_2;
$L__BB1_3:
	bar.sync 	0;
	setp.lt.u32 	%p3, %r19, 1025;
	@%p3 bra 	$L__BB1_5;
	mov.u64 	%rd2, $str;
	cvta.global.u64 	%rd3, %rd2;
	mov.u64 	%rd4, $str$1;
	cvta.global.u64 	%rd5, %rd4;
	mov.u64 	%rd6, __unnamed_2;
	cvta.global.u64 	%rd7, %rd6;
	{ // callseq 5, 0
	.param .b64 param0;
	st.param.b64 	[param0], %rd3;
	.param .b64 param1;
	st.param.b64 	[param1], %rd5;
	.param .b32 param2;
	st.param.b32 	[param2], 25;
	.param .b64 param3;
	st.param.b64 	[param3], %rd7;
	.param .b64 param4;
	st.param.b64 	[param4], 1;
	call.uni 
	__assertfail, 
	(
	param0, 
	param1, 
	param2, 
	param3, 
	param4
	);
	} // callseq 5
$L__BB1_5:
	mov.u32 	%r5, %ntid.x;
	and.b32  	%r23, %r5, 31;
	setp.eq.s32 	%p4, %r23, 0;
	@%p4 bra 	$L__BB1_7;
	mov.u64 	%rd8, $str$2;
	cvta.global.u64 	%rd9, %rd8;
	mov.u64 	%rd10, $str$1;
	cvta.global.u64 	%rd11, %rd10;
	mov.u64 	%rd12, __unnamed_2;
	cvta.global.u64 	%rd13, %rd12;
	{ // callseq 6, 0
	.param .b64 param0;
	st.param.b64 	[param0], %rd9;
	.param .b64 param1;
	st.param.b64 	[param1], %rd11;
	.param .b32 param2;
	st.param.b32 	[param2], 26;
	.param .b64 param3;
	st.param.b64 	[param3], %rd13;
	.param .b64 param4;
	st.param.b64 	[param4], 1;
	call.uni 
	__assertfail, 
	(
	param0, 
	param1, 
	param2, 
	param3, 
	param4
	);
	} // callseq 6
$L__BB1_7:
	setp.ge.u32 	%p5, %r1, %r19;
	@%p5 bra 	$L__BB1_14;
	and.b32  	%r6, %r1, 31;
	mov.u32 	%r25, _ZZ14testPrefixScanItEvjE1c;
	mov.u32 	%r38, _ZZ14testPrefixScanItEvjE2ws;
	mov.u64 	%rd14, $str$3;
	mov.u64 	%rd16, $str$1;
	mov.u64 	%rd18, __unnamed_2;
	mov.u32 	%r71, %r1;
$L__BB1_9:
	setp.lt.u32 	%p6, %r6, 16;
	setp.lt.u32 	%p7, %r6, 8;
	setp.lt.u32 	%p8, %r6, 4;
	setp.lt.u32 	%p9, %r6, 2;
	setp.eq.s32 	%p10, %r6, 0;
	shl.b32 	%r24, %r71, 1;
	add.s32 	%r8, %r25, %r24;
	ld.shared.u16 	%rs10, [%r8];
	cvt.u32.u16 	%r26, %rs10;
	shfl.sync.up.b32	%r27|%p11, %r26, 1, 0, -1;
	cvt.u16.u32 	%rs11, %r27;
	selp.b16 	%rs12, 0, %rs11, %p10;
	add.s16 	%rs13, %rs12, %rs10;
	cvt.u32.u16 	%r28, %rs13;
	shfl.sync.up.b32	%r29|%p12, %r28, 2, 0, -1;
	cvt.u16.u32 	%rs14, %r29;
	selp.b16 	%rs15, 0, %rs14, %p9;
	add.s16 	%rs16, %rs15, %rs13;
	cvt.u32.u16 	%r30, %rs16;
	shfl.sync.up.b32	%r31|%p13, %r30, 4, 0, -1;
	cvt.u16.u32 	%rs17, %r31;
	selp.b16 	%rs18, 0, %rs17, %p8;
	add.s16 	%rs19, %rs18, %rs16;
	cvt.u32.u16 	%r32, %rs19;
	shfl.sync.up.b32	%r33|%p14, %r32, 8, 0, -1;
	cvt.u16.u32 	%rs20, %r33;
	selp.b16 	%rs21, 0, %rs20, %p7;
	add.s16 	%rs22, %rs21, %rs19;
	cvt.u32.u16 	%r34, %rs22;
	shfl.sync.up.b32	%r35|%p15, %r34, 16, 0, -1;
	cvt.u16.u32 	%rs23, %r35;
	selp.b16 	%rs24, 0, %rs23, %p6;
	add.s16 	%rs25, %rs24, %rs22;
	st.shared.u16 	[%r8], %rs25;
	setp.lt.u32 	%p16, %r71, 1024;
	@%p16 bra 	$L__BB1_11;
	cvta.global.u64 	%rd15, %rd14;
	cvta.global.u64 	%rd17, %rd16;
	cvta.global.u64 	%rd19, %rd18;
	{ // callseq 7, 0
	.param .b64 param0;
	st.param.b64 	[param0], %rd15;
	.param .b64 param1;
	st.param.b64 	[param1], %rd17;
	.param .b32 param2;
	st.param.b32 	[param2], 34;
	.param .b64 param3;
	st.param.b64 	[param3], %rd19;
	.param .b64 param4;
	st.param.b64 	[param4], 1;
	call.uni 
	__assertfail, 
	(
	param0, 
	param1, 
	param2, 
	param3, 
	param4
	);
	} // callseq 7
$L__BB1_11:
	setp.ne.s32 	%p17, %r6, 31;
	@%p17 bra 	$L__BB1_13;
	ld.shared.u16 	%rs26, [%r8];
	shr.u32 	%r36, %r71, 4;
	and.b32  	%r37, %r36, 268435454;
	add.s32 	%r39, %r38, %r37;
	st.shared.u16 	[%r39], %rs26;
$L__BB1_13:
	add.s32 	%r71, %r71, %r5;
	setp.lt.u32 	%p18, %r71, %r19;
	@%p18 bra 	$L__BB1_9;
$L__BB1_14:
	bar.sync 	0;
	setp.lt.u32 	%p19, %r19, 33;
	@%p19 bra 	$L__BB1_21;
	setp.gt.u32 	%p20, %r1, 31;
	@%p20 bra 	$L__BB1_17;
	shl.b32 	%r40, %r1, 1;
	mov.u32 	%r41, _ZZ14testPrefixScanItEvjE2ws;
	add.s32 	%r42, %r41, %r40;
	ld.shared.u16 	%rs27, [%r42];
	cvt.u32.u16 	%r43, %rs27;
	shfl.sync.up.b32	%r44|%p21, %r43, 1, 0, -1;
	setp.eq.s32 	%p22, %r1, 0;
	cvt.u16.u32 	%rs28, %r44;
	selp.b16 	%rs29, 0, %rs28, %p22;
	add.s16 	%rs30, %rs29, %rs27;
	cvt.u32.u16 	%r45, %rs30;
	shfl.sync.up.b32	%r46|%p23, %r45, 2, 0, -1;
	setp.lt.u32 	%p24, %r1, 2;
	cvt.u16.u32 	%rs31, %r46;
	selp.b16 	%rs32, 0, %rs31, %p24;
	add.s16 	%rs33, %rs32, %rs30;
	cvt.u32.u16 	%r47, %rs33;
	shfl.sync.up.b32	%r48|%p25, %r47, 4, 0, -1;
	setp.lt.u32 	%p26, %r1, 4;
	cvt.u16.u32 	%rs34, %r48;
	selp.b16 	%rs35, 0, %rs34, %p26;
	add.s16 	%rs36, %rs35, %rs33;
	cvt.u32.u16 	%r49, %rs36;
	shfl.sync.up.b32	%r50|%p27, %r49, 8, 0, -1;
	setp.lt.u32 	%p28, %r1, 8;
	cvt.u16.u32 	%rs37, %r50;
	selp.b16 	%rs38, 0, %rs37, %p28;
	add.s16 	%rs39, %rs38, %rs36;
	cvt.u32.u16 	%r51, %rs39;
	shfl.sync.up.b32	%r52|%p29, %r51, 16, 0, -1;
	setp.lt.u32 	%p30, %r1, 16;
	cvt.u16.u32 	%rs40, %r52;
	selp.b16 	%rs41, 0, %rs40, %p30;
	add.s16 	%rs42, %rs41, %rs39;
	st.shared.u16 	[%r42], %rs42;
$L__BB1_17:
	bar.sync 	0;
	add.s32 	%r72, %r1, 32;
	setp.ge.u32 	%p31, %r72, %r19;
	@%p31 bra 	$L__BB1_20;
	mov.u32 	%r55, _ZZ14testPrefixScanItEvjE2ws;
	mov.u32 	%r58, _ZZ14testPrefixScanItEvjE1c;
$L__BB1_19:
	shr.u32 	%r53, %r72, 4;
	and.b32  	%r54, %r53, 268435454;
	add.s32 	%r56, %r55, %r54;
	ld.shared.u16 	%rs43, [%r56+-2];
	shl.b32 	%r57, %r72, 1;
	add.s32 	%r59, %r58, %r57;
	ld.shared.u16 	%rs44, [%r59];
	add.s16 	%rs45, %rs44, %rs43;
	st.shared.u16 	[%r59], %rs45;
	add.s32 	%r72, %r72, %r5;
	setp.lt.u32 	%p32, %r72, %r19;
	@%p32 bra 	$L__BB1_19;
$L__BB1_20:
	bar.sync 	0;
$L__BB1_21:
	ld.shared.u16 	%rs46, [_ZZ14testPrefixScanItEvjE1c];
	setp.eq.s16 	%p33, %rs46, 1;
	@%p33 bra 	$L__BB1_23;
	mov.u64 	%rd20, $str$5;
	cvta.global.u64 	%rd21, %rd20;
	mov.u64 	%rd22, $str$1;
	cvta.global.u64 	%rd23, %rd22;
	mov.u64 	%rd24, __unnamed_3;
	cvta.global.u64 	%rd25, %rd24;
	{ // callseq 8, 0
	.param .b64 param0;
	st.param.b64 	[param0], %rd21;
	.param .b64 param1;
	st.param.b64 	[param1], %rd23;
	.param .b32 param2;
	st.param.b32 	[param2], 60;
	.param .b64 param3;
	st.param.b64 	[param3], %rd25;
	.param .b64 param4;
	st.param.b64 	[param4], 1;
	call.uni 
	__assertfail, 
	(
	param0, 
	param1, 
	param2, 
	param3, 
	param4
	);
	} // callseq 8
$L__BB1_23:
	add.s32 	%r73, %r1, 1;
	setp.ge.u32 	%p34, %r73, %r19;
	@%p34 bra 	$L__BB1_32;
	add.u64 	%rd26, %SP, 0;
	add.u64 	%rd1, %SPL, 0;
	mov.u32 	%r61, _ZZ14testPrefixScanItEvjE1c;
	mov.u64 	%rd36, $str$8;
	mov.u64 	%rd38, $str$1;
	mov.u64 	%rd40, __unnamed_3;
	mov.u64 	%rd30, $str$7;
	mov.u64 	%rd27, $str$6;
$L__BB1_25:
	shl.b32 	%r60, %r73, 1;
	add.s32 	%r15, %r61, %r60;
	ld.shared.u16 	%rs49, [%r15];
	cvt.u32.u16 	%r16, %rs49;
	ld.shared.u16 	%rs47, [%r15+-2];
	cvt.u32.u16 	%r17, %rs47;
	add.s32 	%r62, %r17, 1;
	setp.eq.s32 	%p35, %r62, %r16;
	@%p35 bra 	$L__BB1_27;
	st.local.v2.u32 	[%rd1], {%r19, %r73};
	st.local.v2.u32 	[%rd1+8], {%r5, %r16};
	st.local.u32 	[%rd1+16], %r17;
	cvta.global.u64 	%rd28, %rd27;
	{ // callseq 9, 0
	.param .b64 param0;
	st.param.b64 	[param0], %rd28;
	.param .b64 param1;
	st.param.b64 	[param1], %rd26;
	.param .b32 retval0;
	call.uni (retval0), 
	vprintf, 
	(
	param0, 
	param1
	);
	ld.param.b32 	%r63, [retval0];
	} // callseq 9
	ld.shared.u16 	%rs49, [%r15];
	ld.shared.u16 	%rs47, [%r15+-2];
$L__BB1_27:
	cvt.u32.u16 	%r65, %rs49;
	cvt.u32.u16 	%r66, %rs47;
	add.s32 	%r67, %r66, 1;
	setp.eq.s32 	%p36, %r67, %r65;
	@%p36 bra 	$L__BB1_29;
	cvta.global.u64 	%rd31, %rd30;
	cvta.global.u64 	%rd33, %rd38;
	cvta.global.u64 	%rd35, %rd40;
	{ // callseq 10, 0
	.param .b64 param0;
	st.param.b64 	[param0], %rd31;
	.param .b64 param1;
	st.param.b64 	[param1], %rd33;
	.param .b32 param2;
	st.param.b32 	[param2], 63;
	.param .b64 param3;
	st.param.b64 	[param3], %rd35;
	.param .b64 param4;
	st.param.b64 	[param4], 1;
	call.uni 
	__assertfail, 
	(
	param0, 
	param1, 
	param2, 
	param3, 
	param4
	);
	} // callseq 10
	ld.shared.u16 	%rs49, [%r15];
$L__BB1_29:
	cvt.u32.u16 	%r68, %rs49;
	add.s32 	%r69, %r73, 1;
	setp.eq.s32 	%p37, %r69, %r68;
	@%p37 bra 	$L__BB1_31;
	cvta.global.u64 	%rd37, %rd36;
	cvta.global.u64 	%rd39, %rd38;
	cvta.global.u64 	%rd41, %rd40;
	{ // callseq 11, 0
	.param .b64 param0;
	st.param.b64 	[param0], %rd37;
	.param .b64 param1;
	st.param.b64 	[param1], %rd39;
	.param .b32 param2;
	st.param.b32 	[param2], 63;
	.param .b64 param3;
	st.param.b64 	[param3], %rd41;
	.param .b64 param4;
	st.param.b64 	[param4], 1;
	call.uni 
	__assertfail, 
	(
	param0, 
	param1, 
	param2, 
	param3, 
	param4
	);
	} // callseq 11
$L__BB1_31:
	add.s32 	%r73, %r73, %r5;
	setp.lt.u32 	%p38, %r73, %r19;
	@%p38 bra 	$L__BB1_25;
$L__BB1_32:
	ret;

}


// ===== COMPILED SASS (sm_100) =====

	.target	sm_100

	.elftype	@"ET_EXEC"


//--------------------- .note.nv.tkinfo           --------------------------
	.section	.note.nv.tkinfo,"",@"SHT_NOTE"
	.sectionflags	@"SHF_NOTE_NV_TKINFO"
	.tkinfo
        /*0018*/ 	.word	0x00000002
        /*0030*/ 	.string	""
        /*0030*/ 	.string	"ptxas"
        /*0030*/ 	.string	"Cuda compilation tools, release 13.0, V13.0.88"
        /*0030*/ 	.string	"Build cuda_13.0.r13.0/compiler.36424714_0"
        /*0030*/ 	.string	"-arch sm_100 -m 64 "



//--------------------- .note.nv.cuinfo           --------------------------
	.section	.note.nv.cuinfo,"",@"SHT_NOTE"
	.sectionflags	@"SHF_NOTE_NV_CUINFO"
        /*0018*/ 	.short	0x0002
        /*001a*/ 	.short	0x0064
        /*001c*/ 	.short	0x0082
	.zero		2


//--------------------- .nv.info                  --------------------------
	.section	.nv.info,"",@"SHT_CUDA_INFO"
	.align	4


	//----- nvinfo : EIATTR_REGCOUNT
	.align		4
        /*0000*/ 	.byte	0x04, 0x2f
        /*0002*/ 	.short	(.L_13 - .L_12)
	.align		4
.L_12:
        /*0004*/ 	.word	index@(_Z18testWarpPrefixScanIiEvj)
        /*0008*/ 	.word	0x00000019


	//----- nvinfo : EIATTR_FRAME_SIZE
	.align		4
.L_13:
        /*000c*/ 	.byte	0x04, 0x11
        /*000e*/ 	.short	(.L_15 - .L_14)
	.align		4
.L_14:
        /*0010*/ 	.word	index@(_Z18testWarpPrefixScanIiEvj)
        /*0014*/ 	.word	0x00000018


	//----- nvinfo : EIATTR_REGCOUNT
	.align		4
.L_15:
        /*0018*/ 	.byte	0x04, 0x2f
        /*001a*/ 	.short	(.L_17 - .L_16)
	.align		4
.L_16:
        /*001c*/ 	.word	index@(_Z14testPrefixScanItEvj)
        /*0020*/ 	.word	0x0000001b


	//----- nvinfo : EIATTR_FRAME_SIZE
	.align		4
.L_17:
        /*0024*/ 	.byte	0x04, 0x11
        /*0026*/ 	.short	(.L_19 - .L_18)
	.align		4
.L_18:
        /*0028*/ 	.word	index@(_Z14testPrefixScanItEvj)
        /*002c*/ 	.word	0x00000018


	//----- nvinfo : EIATTR_MIN_STACK_SIZE
	.align		4
.L_19:
        /*0030*/ 	.byte	0x04, 0x12
        /*0032*/ 	.short	(.L_21 - .L_20)
	.align		4
.L_20:
        /*0034*/ 	.word	index@(_Z14testPrefixScanItEvj)
        /*0038*/ 	.word	0x00000018


	//----- nvinfo : EIATTR_MIN_STACK_SIZE
	.align		4
.L_21:
        /*003c*/ 	.byte	0x04, 0x12
        /*003e*/ 	.short	(.L_23 - .L_22)
	.align		4
.L_22:
        /*0040*/ 	.word	index@(_Z18testWarpPrefixScanIiEvj)
        /*0044*/ 	.word	0x00000018
.L_23:


//--------------------- .nv.compat                --------------------------
	.section	.nv.compat,"",@"SHT_CUDA_COMPAT_INFO"
	.align	4
        /*0000*/ 	.byte	0x02, 0x09, 0x00, 0x00, 0x02, 0x02, 0x01, 0x00, 0x02, 0x05, 0x05, 0x00, 0x03, 0x07, 0x01, 0x01
        /*0010*/ 	.byte	0x02, 0x03, 0x00, 0x00, 0x02, 0x06, 0x01, 0x00, 0x04, 0x0b, 0x08, 0x00, 0x09, 0x00, 0x00, 0x00
        /*0020*/ 	.byte	0x00, 0x00, 0x00, 0x00


//--------------------- .nv.info._Z14testPrefixScanItEvj --------------------------
	.section	.nv.info._Z14testPrefixScanItEvj,"",@"SHT_CUDA_INFO"
	.sectionflags	@""
	.align	4


	//----- nvinfo : EIATTR_CUDA_API_VERSION
	.align		4
        /*0000*/ 	.byte	0x04, 0x37
        /*0002*/ 	.short	(.L_25 - .L_24)
.L_24:
        /*0004*/ 	.word	0x00000082


	//----- nvinfo : EIATTR_KPARAM_INFO
	.align		4
.L_25:
        /*0008*/ 	.byte	0x04, 0x17
        /*000a*/ 	.short	(.L_27 - .L_26)
.L_26:
        /*000c*/ 	.word	0x00000000
        /*0010*/ 	.short	0x0000
        /*0012*/ 	.short	0x0000
        /*0014*/ 	.byte	0x00, 0xf0, 0x11, 0x00


	//----- nvinfo : EIATTR_SPARSE_MMA_MASK
	.align		4
.L_27:
        /*0018*/ 	.byte	0x03, 0x50
        /*001a*/ 	.short	0x0000


	//----- nvinfo : EIATTR_MAXREG_COUNT
	.align		4
        /*001c*/ 	.byte	0x03, 0x1b
        /*001e*/ 	.short	0x00ff


	//----- nvinfo : EIATTR_NUM_BARRIERS
	.align		4
        /*0020*/ 	.byte	0x02, 0x4c
        /*0022*/ 	.byte	0x01
	.zero		1


	//----- nvinfo : EIATTR_EXTERNS
	.align		4
        /*0024*/ 	.byte	0x04, 0x0f
        /*0026*/ 	.short	(.L_29 - .L_28)


	//   ....[0]....
	.align		4
.L_28:
        /*0028*/ 	.word	index@(vprintf)


	//   ....[1]....
	.align		4
        /*002c*/ 	.word	index@(__assertfail)


	//----- nvinfo : EIATTR_MERCURY_ISA_VERSION
	.align		4
.L_29:
        /*0030*/ 	.byte	0x03, 0x5f
        /*0032*/ 	.short	0x0101


	//----- nvinfo : EIATTR_COOP_GROUP_MASK_REGIDS
	.align		4
        /*0034*/ 	.byte	0x04, 0x29
        /*0036*/ 	.short	(.L_31 - .L_30)


	//   ....[0]....
.L_30:
        /*0038*/ 	.word	0xffffffff


	//   ....[1]....
        /*003c*/ 	.word	0xffffffff


	//   ....[2]....
        /*0040*/ 	.word	0xffffffff


	//   ....[3]....
        /*0044*/ 	.word	0xffffffff


	//   ....[4]....
        /*0048*/ 	.word	0xffffffff


	//   ....[5]....
        /*004c*/ 	.word	0xffffffff


	//   ....[6]....
        /*0050*/ 	.word	0xffffffff


	//   ....[7]....
        /*0054*/ 	.word	0xffffffff


	//   ....[8]....
        /*0058*/ 	.word	0xffffffff


	//   ....[9]....
        /*005c*/ 	.word	0xffffffff


	//   ....[10]....
        /*0060*/ 	.word	0x0500000f


	//   ....[11]....
        /*0064*/ 	.word	0x0500000f


	//   ....[12]....
        /*0068*/ 	.word	0x0500000f


	//   ....[13]....
        /*006c*/ 	.word	0x0500000f


	//   ....[14]....
        /*0070*/ 	.word	0x0500000f


	//   ....[15]....
        /*0074*/ 	.word	0x0500000f


	//   ....[16]....
        /*0078*/ 	.word	0x0500000f


	//   ....[17]....
        /*007c*/ 	.word	0x0500000f


	//   ....[18]....
        /*0080*/ 	.word	0x0500000f


	//   ....[19]....
        /*0084*/ 	.word	0x0500000f


	//----- nvinfo : EIATTR_COOP_GROUP_INSTR_OFFSETS
	.align		4
.L_31:
        /*0088*/ 	.byte	0x04, 0x28
        /*008a*/ 	.short	(.L_33 - .L_32)


	//   ....[0]....
.L_32:
        /*008c*/ 	.word	0x00000530


	//   ....[1]....
        /*0090*/ 	.word	0x00000570


	//   ....[2]....
        /*0094*/ 	.word	0x000005b0


	//   ....[3]....
        /*0098*/ 	.word	0x000005f0


	//   ....[4]....
        /*009c*/ 	.word	0x00000630


	//   ....[5]....
        /*00a0*/ 	.word	0x00000930


	//   ....[6]....
        /*00a4*/ 	.word	0x00000990


	//   ....[7]....
        /*00a8*/ 	.word	0x000009e0


	//   ....[8]....
        /*00ac*/ 	.word	0x00000a30


	//   ....[9]....
        /*00b0*/ 	.word	0x00000a70


	//   ....[10]....
        /*00b4*/ 	.word	0x00001340


	//   ....[11]....
        /*00b8*/ 	.word	0x000013e0


	//   ....[12]....
        /*00bc*/ 	.word	0x00001460


	//   ....[13]....
        /*00c0*/ 	.word	0x000014e0


	//   ....[14]....
        /*00c4*/ 	.word	0x00001560


	//   ....[15]....
        /*00c8*/ 	.word	0x000015e0


	//   ....[16]....
        /*00cc*/ 	.word	0x00001670


	//   ....[17]....
        /*00d0*/ 	.word	0x00001700


	//   ....[18]....
        /*00d4*/ 	.word	0x00001790


	//   ....[19]....
        /*00d8*/ 	.word	0x00001810


	//----- nvinfo : EIATTR_VRC_CTA_INIT_COUNT
	.align		4
.L_33:
        /*00dc*/ 	.byte	0x02, 0x4a
	.zero		1
	.zero		1


	//----- nvinfo : EIATTR_SYSCALL_OFFSETS
	.align		4
        /*00e0*/ 	.byte	0x04, 0x46
        /*00e2*/ 	.short	(.L_35 - .L_34)


	//   ....[0]....
.L_34:
        /*00e4*/ 	.word	0x000002b0


	//   ....[1]....
        /*00e8*/ 	.word	0x000003e0


	//   ....[2]....
        /*00ec*/ 	.word	0x00000790


	//   ....[3]....
        /*00f0*/ 	.word	0x00000da0


	//   ....[4]....
        /*00f4*/ 	.word	0x00000f80


	//   ....[5]....
        /*00f8*/ 	.word	0x00001110


	//   ....[6]....
        /*00fc*/ 	.word	0x00001280


	//----- nvinfo : EIATTR_EXIT_INSTR_OFFSETS
	.align		4
.L_35:
        /*0100*/ 	.byte	0x04, 0x1c
        /*0102*/ 	.short	(.L_37 - .L_36)


	//   ....[0]....
.L_36:
        /*0104*/ 	.word	0x00000de0


	//   ....[1]....
        /*0108*/ 	.word	0x000012e0


	//----- nvinfo : EIATTR_CRS_STACK_SIZE
	.align		4
.L_37:
        /*010c*/ 	.byte	0x04, 0x1e
        /*010e*/ 	.short	(.L_39 - .L_38)
.L_38:
        /*0110*/ 	.word	0x00000000


	//----- nvinfo : EIATTR_CBANK_PARAM_SIZE
	.align		4
.L_39:
        /*0114*/ 	.byte	0x03, 0x19
        /*0116*/ 	.short	0x0004


	//----- nvinfo : EIATTR_PARAM_CBANK
	.align		4
        /*0118*/ 	.byte	0x04, 0x0a
        /*011a*/ 	.short	(.L_41 - .L_40)
	.align		4
.L_40:
        /*011c*/ 	.word	index@(.nv.constant0._Z14testPrefixScanItEvj)
        /*0120*/ 	.short	0x0380
        /*0122*/ 	.short	0x0004


	//----- nvinfo : EIATTR_SW_WAR
	.align		4
.L_41:
        /*0124*/ 	.byte	0x04, 0x36
        /*0126*/ 	.short	(.L_43 - .L_42)
.L_42:
        /*0128*/ 	.word	0x00000008
.L_43:


//--------------------- .nv.info._Z18testWarpPrefixScanIiEvj --------------------------
	.section	.nv.info._Z18testWarpPrefixScanIiEvj,"",@"SHT_CUDA_INFO"
	.sectionflags	@""
	.align	4


	//----- nvinfo : EIATTR_CUDA_API_VERSION
	.align		4
        /*0000*/ 	.byte	0x04, 0x37
        /*0002*/ 	.short	(.L_45 - .L_44)
.L_44:
        /*0004*/ 	.word	0x00000082


	//----- nvinfo : EIATTR_KPARAM_INFO
	.align		4
.L_45:
        /*0008*/ 	.byte	0x04, 0x17
        /*000a*/ 	.short	(.L_47 - .L_46)
.L_46:
        /*000c*/ 	.word	0x00000000
        /*0010*/ 	.short	0x0000
        /*0012*/ 	.short	0x0000
        /*0014*/ 	.byte	0x00, 0xf0, 0x11, 0x00


	//----- nvinfo : EIATTR_SPARSE_MMA_MASK
	.align		4
.L_47:
        /*0018*/ 	.byte	0x03, 0x50
        /*001a*/ 	.short	0x0000


	//----- nvinfo : EIATTR_MAXREG_COUNT
	.align		4
        /*001c*/ 	.byte	0x03, 0x1b
        /*001e*/ 	.short	0x00ff


	//----- nvinfo : EIATTR_NUM_BARRIERS
	.align		4
        /*0020*/ 	.byte	0x02, 0x4c
        /*0022*/ 	.byte	0x01
	.zero		1


	//----- nvinfo : EIATTR_EXTERNS
	.align		4
        /*0024*/ 	.byte	0x04, 0x0f
        /*0026*/ 	.short	(.L_49 - .L_48)


	//   ....[0]....
	.align		4
.L_48:
        /*0028*/ 	.word	index@(vprintf)


	//   ....[1]....
	.align		4
        /*002c*/ 	.word	index@(__assertfail)


	//----- nvinfo : EIATTR_MERCURY_ISA_VERSION
	.align		4
.L_49:
        /*0030*/ 	.byte	0x03, 0x5f
        /*0032*/ 	.short	0x0101


	//----- nvinfo : EIATTR_COOP_GROUP_MASK_REGIDS
	.align		4
        /*0034*/ 	.byte	0x04, 0x29
        /*0036*/ 	.short	(.L_51 - .L_50)


	//   ....[0]....
.L_50:
        /*0038*/ 	.word	0xffffffff


	//   ....[1]....
        /*003c*/ 	.word	0xffffffff


	//   ....[2]....
        /*0040*/ 	.word	0xffffffff


	//   ....[3]....
        /*0044*/ 	.word	0xffffffff


	//   ....[4]....
        /*0048*/ 	.word	0xffffffff


	//----- nvinfo : EIATTR_COOP_GROUP_INSTR_OFFSETS
	.align		4
.L_51:
        /*004c*/ 	.byte	0x04, 0x28
        /*004e*/ 	.short	(.L_53 - .L_52)


	//   ....[0]....
.L_52:
        /*0050*/ 	.word	0x00000240


	//   ....[1]....
        /*0054*/ 	.word	0x00000280


	//   ....[2]....
        /*0058*/ 	.word	0x000002c0


	//   ....[3]....
        /*005c*/ 	.word	0x00000300


	//   ....[4]....
        /*0060*/ 	.word	0x00000340


	//----- nvinfo : EIATTR_VRC_CTA_INIT_COUNT
	.align		4
.L_53:
        /*0064*/ 	.byte	0x02, 0x4a
	.zero		1
	.zero		1


	//----- nvinfo : EIATTR_SYSCALL_OFFSETS
	.align		4
        /*0068*/ 	.byte	0x04, 0x46
        /*006a*/ 	.short	(.L_55 - .L_54)


	//   ....[0]....
.L_54:
        /*006c*/ 	.word	0x00000180


	//   ....[1]....
        /*0070*/ 	.word	0x000004b0


	//   ....[2]....
        /*0074*/ 	.word	0x00000610


	//   ....[3]....
        /*0078*/ 	.word	0x00000780


	//   ....[4]....
        /*007c*/ 	.word	0x000008d0


	//----- nvinfo : EIATTR_EXIT_INSTR_OFFSETS
	.align		4
.L_55:
        /*0080*/ 	.byte	0x04, 0x1c
        /*0082*/ 	.short	(.L_57 - .L_56)


	//   ....[0]....
.L_56:
        /*0084*/ 	.word	0x000004d0


	//   ....[1]....
        /*0088*/ 	.word	0x000007d0


	//   ....[2]....
        /*008c*/ 	.word	0x000008e0


	//----- nvinfo : EIATTR_CRS_STACK_SIZE
	.align		4
.L_57:
        /*0090*/ 	.byte	0x04, 0x1e
        /*0092*/ 	.short	(.L_59 - .L_58)
.L_58:
        /*0094*/ 	.word	0x00000000


	//----- nvinfo : EIATTR_CBANK_PARAM_SIZE
	.align		4
.L_59:
        /*0098*/ 	.byte	0x03, 0x19
        /*009a*/ 	.short	0x0004


	//----- nvinfo : EIATTR_PARAM_CBANK
	.align		4
        /*009c*/ 	.byte	0x04, 0x0a
        /*009e*/ 	.short	(.L_61 - .L_60)
	.align		4
.L_60:
        /*00a0*/ 	.word	index@(.nv.constant0._Z18testWarpPrefixScanIiEvj)
        /*00a4*/ 	.short	0x0380
        /*00a6*/ 	.short	0x0004


	//----- nvinfo : EIATTR_SW_WAR
	.align		4
.L_61:
        /*00a8*/ 	.byte	0x04, 0x36
        /*00aa*/ 	.short	(.L_63 - .L_62)
.L_62:
        /*00ac*/ 	.word	0x00000008
.L_63:


//--------------------- .nv.callgraph             --------------------------
	.section	.nv.callgraph,"",@"SHT_CUDA_CALLGRAPH"
	.align	4
	.sectionentsize	8
	.align		4
        /*0000*/ 	.word	0x00000000
	.align		4
        /*0004*/ 	.word	0xffffffff
	.align		4
        /*0008*/ 	.word	index@(_Z14testPrefixScanItEvj)
	.align		4
        /*000c*/ 	.word	index@(vprintf)
	.align		4
        /*0010*/ 	.word	index@(_Z14testPrefixScanItEvj)
	.align		4
        /*0014*/ 	.word	index@(__assertfail)
	.align		4
        /*0018*/ 	.word	index@(_Z18testWarpPrefixScanIiEvj)
	.align		4
        /*001c*/ 	.word	index@(vprintf)
	.align		4
        /*0020*/ 	.word	index@(_Z18testWarpPrefixScanIiEvj)
	.align		4
        /*0024*/ 	.word	index@(__assertfail)
	.align		4
        /*0028*/ 	.word	0x00000000
	.align		4
        /*002c*/ 	.word	0xfffffffe
	.align		4
        /*0030*/ 	.word	0x00000000
	.align		4
        /*0034*/ 	.word	0xfffffffd
	.align		4
        /*0038*/ 	.word	0x00000000
	.align		4
        /*003c*/ 	.word	0xfffffffc


//--------------------- .nv.constant4             --------------------------
	.section	.nv.constant4,"a",@progbits
	.align	8
	.align		8
.nv.constant4:
        /*0000*/ 	.dword	vprintf
	.align		8
        /*0008*/ 	.dword	__assertfail
	.align		8
        /*0010*/ 	.dword	__unnamed_1
	.align		8
        /*0018*/ 	.dword	__unnamed_2
	.align		8
        /*0020*/ 	.dword	__unnamed_3
	.align		8
        /*0028*/ 	.dword	$str
	.align		8
        /*0030*/ 	.dword	$str$1
	.align		8
        /*0038*/ 	.dword	$str$2
	.align		8
        /*0040*/ 	.dword	$str$3
	.align		8
        /*0048*/ 	.dword	$str$4
	.align		8
        /*0050*/ 	.dword	$str$5
	.align		8
        /*0058*/ 	.dword	$str$6
	.align		8
        /*0060*/ 	.dword	$str$7
	.align		8
        /*0068*/ 	.dword	$str$8


//--------------------- .text._Z14testPrefixScanItEvj --------------------------
	.section	.text._Z14testPrefixScanItEvj,"ax",@progbits
	.align	128
        .global         _Z14testPrefixScanItEvj
        .type           _Z14testPrefixScanItEvj,@function
        .size           _Z14testPrefixScanItEvj,(.L_x_50 - _Z14testPrefixScanItEvj)
        .other          _Z14testPrefixScanItEvj,@"STO_CUDA_ENTRY STV_DEFAULT"
_Z14testPrefixScanItEvj:
.text._Z14testPrefixScanItEvj:
[----:B------:R-:W0:Y:S01]  /*0000*/  LDC R1, c[0x0][0x37c] ;  /* 0x0000df00ff017b82 */ /* 0x000e220000000800 */
[----:B------:R-:W1:Y:S01]  /*0010*/  S2R R16, SR_TID.X ;  /* 0x0000000000107919 */ /* 0x000e620000002100 */
[----:B------:R-:W1:Y:S01]  /*0020*/  LDCU UR6, c[0x0][0x380] ;  /* 0x00007000ff0677ac */ /* 0x000e620008000800 */
[----:B0-----:R-:W-:Y:S01]  /*0030*/  VIADD R1, R1, 0xffffffe8 ;  /* 0xffffffe801017836 */ /* 0x001fe20000000000 */
[----:B------:R-:W-:Y:S01]  /*0040*/  BSSY.RECONVERGENT B0, `(.L_x_0) ;  /* 0x0000013000007945 */ /* 0x000fe20003800200 */
[----:B------:R-:W0:Y:S01]  /*0050*/  LDCU UR4, c[0x0][0x2f8] ;  /* 0x00005f00ff0477ac */ /* 0x000e220008000800 */
[----:B------:R-:W2:Y:S02]  /*0060*/  LDCU UR5, c[0x0][0x2fc] ;  /* 0x00005f80ff0577ac */ /* 0x000ea40008000800 */
[----:B0-----:R-:W-:-:S05]  /*0070*/  IADD3 R19, P1, PT, R1, UR4, RZ ;  /* 0x0000000401137c10 */ /* 0x001fca000ff3e0ff */
[----:B--2---:R-:W-:Y:S01]  /*0080*/  IMAD.X R18, RZ, RZ, UR5, P1 ;  /* 0x00000005ff127e24 */ /* 0x004fe200088e06ff */
[----:B-1----:R-:W-:-:S13]  /*0090*/  ISETP.GE.U32.AND P0, PT, R16, UR6, PT ;  /* 0x0000000610007c0c */ /* 0x002fda000bf06070 */
[----:B------:R-:W-:Y:S05]  /*00a0*/  @P0 BRA `(.L_x_1) ;  /* 0x0000000000300947 */ /* 0x000fea0003800000 */
[----:B------:R-:W0:Y:S01]  /*00b0*/  S2R R3, SR_CgaCtaId ;  /* 0x0000000000037919 */ /* 0x000e220000008800 */
[----:B------:R-:W1:Y:S01]  /*00c0*/  LDC R4, c[0x0][0x360] ;  /* 0x0000d800ff047b82 */ /* 0x000e620000000800 */
[----:B------:R-:W-:Y:S01]  /*00d0*/  MOV R0, 0x400 ;  /* 0x0000040000007802 */ /* 0x000fe20000000f00 */
[----:B------:R-:W-:-:S04]  /*00e0*/  IMAD.MOV.U32 R5, RZ, RZ, 0x1 ;  /* 0x00000001ff057424 */ /* 0x000fc800078e00ff */
[----:B------:R-:W-:-:S05]  /*00f0*/  VIADD R0, R0, 0x40 ;  /* 0x0000004000007836 */ /* 0x000fca0000000000 */
[----:B0-----:R-:W-:Y:S01]  /*0100*/  LEA R0, R3, R0, 0x18 ;  /* 0x0000000003007211 */ /* 0x001fe200078ec0ff */
[----:B------:R-:W-:-:S07]  /*0110*/  IMAD.MOV.U32 R3, RZ, RZ, R16 ;  /* 0x000000ffff037224 */ /* 0x000fce00078e0010 */
.L_x_2:
[----:B------:R-:W-:Y:S02]  /*0120*/  IMAD R2, R3, 0x2, R0 ;  /* 0x0000000203027824 */ /* 0x000fe400078e0200 */
[----:B-1----:R-:W-:-:S03]  /*0130*/  IMAD.IADD R3, R4, 0x1, R3 ;  /* 0x0000000104037824 */ /* 0x002fc600078e0203 */
[----:B------:R0:W-:Y:S02]  /*0140*/  STS.U16 [R2], R5 ;  /* 0x0000000502007388 */ /* 0x0001e40000000400 */
[----:B------:R-:W-:-:S13]  /*0150*/  ISETP.GE.U32.AND P0, PT, R3, UR6, PT ;  /* 0x0000000603007c0c */ /* 0x000fda000bf06070 */
[----:B0-----:R-:W-:Y:S05]  /*0160*/  @!P0 BRA `(.L_x_2) ;  /* 0xfffffffc00ec8947 */ /* 0x001fea000383ffff */
.L_x_1:
[----:B------:R-:W-:Y:S05]  /*0170*/  BSYNC.RECONVERGENT B0 ;  /* 0x0000000000007941 */ /* 0x000fea0003800200 */
.L_x_0:
[----:B------:R-:W-:Y:S01]  /*0180*/  BAR.SYNC.DEFER_BLOCKING 0x0 ;  /* 0x0000000000007b1d */ /* 0x000fe20000010000 */
[----:B------:R-:W-:-:S05]  /*0190*/  UISETP.GE.U32.AND UP0, UPT, UR6, 0x401, UPT ;  /* 0x000004010600788c */ /* 0x000fca000bf06070 */
[----:B------:R-:W0:Y:S04]  /*01a0*/  LDCU UR36, c[0x0][0x380] ;  /* 0x00007000ff2477ac */ /* 0x000e280008000800 */
[----:B------:R-:W-:Y:S05]  /*01b0*/  BRA.U !UP0, `(.L_x_3) ;  /* 0x0000000108407547 */ /* 0x000fea000b800000 */
[----:B------:R-:W-:Y:S01]  /*01c0*/  MOV R2, 0x8 ;  /* 0x0000000800027802 */ /* 0x000fe20000000f00 */
[----:B------:R-:W1:Y:S01]  /*01d0*/  LDCU.64 UR4, c[0x4][0x28] ;  /* 0x01000500ff0477ac */ /* 0x000e620008000a00 */
[----:B------:R-:W-:Y:S02]  /*01e0*/  IMAD.MOV.U32 R8, RZ, RZ, 0x19 ;  /* 0x00000019ff087424 */ /* 0x000fe400078e00ff */
[----:B------:R-:W-:Y:S01]  /*01f0*/  IMAD.MOV.U32 R12, RZ, RZ, 0x1 ;  /* 0x00000001ff0c7424 */ /* 0x000fe200078e00ff */
[----:B------:R-:W2:Y:S01]  /*0200*/  LDCU.64 UR6, c[0x4][0x30] ;  /* 0x01000600ff0677ac */ /* 0x000ea20008000a00 */
[----:B------:R-:W3:Y:S01]  /*0210*/  LDC.64 R2, c[0x4][R2] ;  /* 0x0100000002027b82 */ /* 0x000ee20000000a00 */
[----:B------:R-:W-:Y:S01]  /*0220*/  IMAD.MOV.U32 R13, RZ, RZ, RZ ;  /* 0x000000ffff0d7224 */ /* 0x000fe200078e00ff */
[----:B------:R-:W4:Y:S01]  /*0230*/  LDCU.64 UR8, c[0x4][0x18] ;  /* 0x01000300ff0877ac */ /* 0x000f220008000a00 */
[----:B-1----:R-:W-:Y:S02]  /*0240*/  IMAD.U32 R4, RZ, RZ, UR4 ;  /* 0x00000004ff047e24 */ /* 0x002fe4000f8e00ff */
[----:B------:R-:W-:Y:S01]  /*0250*/  IMAD.U32 R5, RZ, RZ, UR5 ;  /* 0x00000005ff057e24 */ /* 0x000fe2000f8e00ff */
[----:B--2---:R-:W-:Y:S01]  /*0260*/  MOV R6, UR6 ;  /* 0x0000000600067c02 */ /* 0x004fe20008000f00 */
[----:B------:R-:W-:-:S02]  /*0270*/  IMAD.U32 R7, RZ, RZ, UR7 ;  /* 0x00000007ff077e24 */ /* 0x000fc4000f8e00ff */
[----:B----4-:R-:W-:Y:S02]  /*0280*/  IMAD.U32 R10, RZ, RZ, UR8 ;  /* 0x00000008ff0a7e24 */ /* 0x010fe4000f8e00ff */
[----:B------:R-:W-:-:S07]  /*0290*/  IMAD.U32 R11, RZ, RZ, UR9 ;  /* 0x00000009ff0b7e24 */ /* 0x000fce000f8e00ff */
[----:B------:R-:W-:-:S07]  /*02a0*/  LEPC R20, `(.L_x_3) ;  /* 0x000000001014794e */ /* 0x000fce0000000000 */
[----:B0--3--:R-:W-:Y:S05]  /*02b0*/  CALL.ABS.NOINC R2 ;  /* 0x0000000002007343 */ /* 0x009fea0003c00000 */
.L_x_3:
[----:B------:R-:W1:Y:S02]  /*02c0*/  LDC R2, c[0x0][0x360] ;  /* 0x0000d800ff027b82 */ /* 0x000e640000000800 */
[----:B-1----:R-:W-:-:S13]  /*02d0*/  LOP3.LUT P0, RZ, R2, 0x1f, RZ, 0xc0, !PT ;  /* 0x0000001f02ff7812 */ /* 0x002fda000780c0ff */
[----:B------:R-:W-:Y:S05]  /*02e0*/  @!P0 BRA `(.L_x_4) ;  /* 0x0000000000408947 */ /* 0x000fea0003800000 */
        /* <DEDUP_REMOVED lines=9> */
[----:B------:R-:W-:-:S02]  /*0380*/  IMAD.U32 R5, RZ, RZ, UR5 ;  /* 0x00000005ff057e24 */ /* 0x000fc4000f8e00ff */
[----:B--2---:R-:W-:Y:S01]  /*0390*/  IMAD.U32 R6, RZ, RZ, UR6 ;  /* 0x00000006ff067e24 */ /* 0x004fe2000f8e00ff */
[----:B------:R-:W-:Y:S01]  /*03a0*/  MOV R7, UR7 ;  /* 0x0000000700077c02 */ /* 0x000fe20008000f00 */
[----:B----4-:R-:W-:Y:S02]  /*03b0*/  IMAD.U32 R10, RZ, RZ, UR8 ;  /* 0x00000008ff0a7e24 */ /* 0x010fe4000f8e00ff */
[----:B------:R-:W-:-:S07]  /*03c0*/  IMAD.U32 R11, RZ, RZ, UR9 ;  /* 0x00000009ff0b7e24 */ /* 0x000fce000f8e00ff */
[----:B------:R-:W-:-:S07]  /*03d0*/  LEPC R20, `(.L_x_4) ;  /* 0x000000001014794e */ /* 0x000fce0000000000 */
[----:B0--3--:R-:W-:Y:S05]  /*03e0*/  CALL.ABS.NOINC R14 ;  /* 0x000000000e007343 */ /* 0x009fea0003c00000 */
.L_x_4:
[----:B------:R-:W1:Y:S02]  /*03f0*/  LDCU UR4, c[0x0][0x380] ;  /* 0x00007000ff0477ac */ /* 0x000e640008000800 */
[----:B-1----:R-:W-:-:S05]  /*0400*/  IMAD.U32 R7, RZ, RZ, UR4 ;  /* 0x00000004ff077e24 */ /* 0x002fca000f8e00ff */
[----:B------:R-:W-:-:S13]  /*0410*/  ISETP.GE.U32.AND P0, PT, R16, R7, PT ;  /* 0x000000071000720c */ /* 0x000fda0003f06070 */
[----:B------:R-:W-:Y:S05]  /*0420*/  @P0 BRA `(.L_x_5) ;  /* 0x0000000400080947 */ /* 0x000fea0003800000 */
[----:B------:R-:W1:Y:S01]  /*0430*/  S2R R0, SR_CgaCtaId ;  /* 0x0000000000007919 */ /* 0x000e620000008800 */
[----:B------:R-:W-:Y:S01]  /*0440*/  MOV R22, 0x400 ;  /* 0x0000040000167802 */ /* 0x000fe20000000f00 */
[----:B------:R-:W-:Y:S01]  /*0450*/  IMAD.MOV.U32 R24, RZ, RZ, R16 ;  /* 0x000000ffff187224 */ /* 0x000fe200078e0010 */
[----:B------:R-:W-:-:S03]  /*0460*/  LOP3.LUT R23, R16, 0x1f, RZ, 0xc0, !PT ;  /* 0x0000001f10177812 */ /* 0x000fc600078ec0ff */
[----:B------:R-:W-:Y:S01]  /*0470*/  VIADD R17, R22, 0x40 ;  /* 0x0000004016117836 */ /* 0x000fe20000000000 */
[----:B-1----:R-:W-:-:S04]  /*0480*/  LEA R22, R0, R22, 0x18 ;  /* 0x0000001600167211 */ /* 0x002fc800078ec0ff */
[----:B------:R-:W-:-:S07]  /*0490*/  LEA R17, R0, R17, 0x18 ;  /* 0x0000001100117211 */ /* 0x000fce00078ec0ff */
.L_x_9:
[----:B------:R-:W-:Y:S01]  /*04a0*/  LEA R16, R24, R17, 0x1 ;  /* 0x0000001118107211 */ /* 0x000fe200078e08ff */
[----:B------:R-:W-:Y:S01]  /*04b0*/  UMOV UR4, 0xffffffff ;  /* 0xffffffff00047882 */ /* 0x000fe20000000000 */
[C---:B------:R-:W-:Y:S02]  /*04c0*/  ISETP.GE.U32.AND P0, PT, R23.reuse, 0x10, PT ;  /* 0x000000101700780c */ /* 0x040fe40003f06070 */
[C---:B------:R-:W-:Y:S01]  /*04d0*/  ISETP.GE.U32.AND P1, PT, R23.reuse, 0x8, PT ;  /* 0x000000081700780c */ /* 0x040fe20003f26070 */
[----:B--2---:R1:W2:Y:S01]  /*04e0*/  LDS.U16 R13, [R16] ;  /* 0x00000000100d7984 */ /* 0x0042a20000000400 */
[C---:B------:R-:W-:Y:S02]  /*04f0*/  ISETP.GE.U32.AND P2, PT, R23.reuse, 0x4, PT ;  /* 0x000000041700780c */ /* 0x040fe40003f46070 */
[C---:B------:R-:W-:Y:S02]  /*0500*/  ISETP.GE.U32.AND P3, PT, R23.reuse, 0x2, PT ;  /* 0x000000021700780c */ /* 0x040fe40003f66070 */
[----:B------:R-:W-:Y:S01]  /*0510*/  ISETP.NE.AND P4, PT, R23, RZ, PT ;  /* 0x000000ff1700720c */ /* 0x000fe20003f85270 */
[----:B------:R-:W-:-:S12]  /*0520*/  BRA.DIV UR4, `(.L_x_6) ;  /* 0x0000000e04707947 */ /* 0x000fd8000b800000 */
[----:B--2---:R-:W2:Y:S02]  /*0530*/  SHFL.UP PT, R14, R13, 0x1, RZ ;  /* 0x042000000d0e7989 */ /* 0x004ea400000e00ff */
[----:B--2---:R-:W-:-:S05]  /*0540*/  SEL R14, R14, RZ, P4 ;  /* 0x000000ff0e0e7207 */ /* 0x004fca0002000000 */
[----:B------:R-:W-:-:S05]  /*0550*/  IMAD.IADD R3, R13, 0x1, R14 ;  /* 0x000000010d037824 */ /* 0x000fca00078e020e */
[----:B------:R-:W-:-:S05]  /*0560*/  LOP3.LUT R13, R3, 0xffff, RZ, 0xc0, !PT ;  /* 0x0000ffff030d7812 */ /* 0x000fca00078ec0ff */
[----:B------:R-:W2:Y:S02]  /*0570*/  SHFL.UP PT, R14, R13, 0x2, RZ ;  /* 0x044000000d0e7989 */ /* 0x000ea400000e00ff */
        /* <DEDUP_REMOVED lines=11> */
[----:B------:R2:W3:Y:S02]  /*0630*/  SHFL.UP PT, R14, R5, 0x10, RZ ;  /* 0x06000000050e7989 */ /* 0x0004e400000e00ff */
.L_x_32:
[----:B---3--:R-:W-:Y:S01]  /*0640*/  SEL R3, R14, RZ, P0 ;  /* 0x000000ff0e037207 */ /* 0x008fe20000000000 */
[----:B------:R-:W-:Y:S01]  /*0650*/  BSSY.RECONVERGENT B6, `(.L_x_7) ;  /* 0x0000015000067945 */ /* 0x000fe20003800200 */
[----:B------:R-:W-:-:S03]  /*0660*/  ISETP.GE.U32.AND P0, PT, R24, 0x400, PT ;  /* 0x000004001800780c */ /* 0x000fc60003f06070 */
[----:B------:R-:W-:-:S05]  /*0670*/  IMAD.IADD R3, R0, 0x1, R3 ;  /* 0x0000000100037824 */ /* 0x000fca00078e0203 */
[----:B------:R3:W-:Y:S05]  /*0680*/  STS.U16 [R16], R3 ;  /* 0x0000000310007388 */ /* 0x0007ea0000000400 */
[----:B------:R-:W-:Y:S05]  /*0690*/  @!P0 BRA `(.L_x_8) ;  /* 0x0000000000408947 */ /* 0x000fea0003800000 */
[----:B------:R-:W-:Y:S01]  /*06a0*/  MOV R14, 0x8 ;  /* 0x00000008000e7802 */ /* 0x000fe20000000f00 */
[----:B------:R-:W4:Y:S01]  /*06b0*/  LDCU.64 UR4, c[0x4][0x40] ;  /* 0x01000800ff0477ac */ /* 0x000f220008000a00 */
[----:B------:R-:W-:Y:S02]  /*06c0*/  IMAD.MOV.U32 R8, RZ, RZ, 0x22 ;  /* 0x00000022ff087424 */ /* 0x000fe400078e00ff */
[----:B------:R-:W-:Y:S01]  /*06d0*/  IMAD.MOV.U32 R12, RZ, RZ, 0x1 ;  /* 0x00000001ff0c7424 */ /* 0x000fe200078e00ff */
[----:B------:R-:W5:Y:S01]  /*06e0*/  LDCU.64 UR6, c[0x4][0x30] ;  /* 0x01000600ff0677ac */ /* 0x000f620008000a00 */
[----:B------:R-:W0:Y:S01]  /*06f0*/  LDC.64 R14, c[0x4][R14] ;  /* 0x010000000e0e7b82 */ /* 0x000e220000000a00 */
[----:B------:R-:W-:Y:S01]  /*0700*/  IMAD.MOV.U32 R13, RZ, RZ, RZ ;  /* 0x000000ffff0d7224 */ /* 0x000fe200078e00ff */
[----:B------:R-:W1:Y:S01]  /*0710*/  LDCU.64 UR8, c[0x4][0x18] ;  /* 0x01000300ff0877ac */ /* 0x000e620008000a00 */
[----:B----4-:R-:W-:Y:S02]  /*0720*/  IMAD.U32 R4, RZ, RZ, UR4 ;  /* 0x00000004ff047e24 */ /* 0x010fe4000f8e00ff */
[----:B--2---:R-:W-:-:S02]  /*0730*/  IMAD.U32 R5, RZ, RZ, UR5 ;  /* 0x00000005ff057e24 */ /* 0x004fc4000f8e00ff */
[----:B-----5:R-:W-:Y:S01]  /*0740*/  IMAD.U32 R6, RZ, RZ, UR6 ;  /* 0x00000006ff067e24 */ /* 0x020fe2000f8e00ff */
[----:B------:R-:W-:Y:S01]  /*0750*/  MOV R7, UR7 ;  /* 0x0000000700077c02 */ /* 0x000fe20008000f00 */
[----:B-1----:R-:W-:Y:S02]  /*0760*/  IMAD.U32 R10, RZ, RZ, UR8 ;  /* 0x00000008ff0a7e24 */ /* 0x002fe4000f8e00ff */
[----:B------:R-:W-:-:S07]  /*0770*/  IMAD.U32 R11, RZ, RZ, UR9 ;  /* 0x00000009ff0b7e24 */ /* 0x000fce000f8e00ff */
[----:B------:R-:W-:-:S07]  /*0780*/  LEPC R20, `(.L_x_8) ;  /* 0x000000001014794e */ /* 0x000fce0000000000 */
[----:B0--3--:R-:W-:Y:S05]  /*0790*/  CALL.ABS.NOINC R14 ;  /* 0x000000000e007343 */ /* 0x009fea0003c00000 */
.L_x_8:
[----:B0-----:R-:W-:Y:S05]  /*07a0*/  BSYNC.RECONVERGENT B6 ;  /* 0x0000000000067941 */ /* 0x001fea0003800200 */
.L_x_7:
[----:B------:R-:W-:Y:S01]  /*07b0*/  ISETP.NE.AND P0, PT, R23, 0x1f, PT ;  /* 0x0000001f1700780c */ /* 0x000fe20003f05270 */
[----:B------:R-:W-:-:S12]  /*07c0*/  IMAD.U32 R7, RZ, RZ, UR36 ;  /* 0x00000024ff077e24 */ /* 0x000fd8000f8e00ff */
[----:B-1-3--:R-:W0:Y:S01]  /*07d0*/  @!P0 LDS.U16 R16, [R16] ;  /* 0x0000000010108984 */ /* 0x00ae220000000400 */
[--C-:B------:R-:W-:Y:S01]  /*07e0*/  @!P0 SHF.R.U32.HI R0, RZ, 0x4, R24.reuse ;  /* 0x00000004ff008819 */ /* 0x100fe20000011618 */
[----:B------:R-:W-:-:S03]  /*07f0*/  IMAD.IADD R24, R2, 0x1, R24 ;  /* 0x0000000102187824 */ /* 0x000fc600078e0218 */
[----:B------:R-:W-:-:S05]  /*0800*/  @!P0 LOP3.LUT R3, R0, 0xffffffe, RZ, 0xc0, !PT ;  /* 0x0ffffffe00038812 */ /* 0x000fca00078ec0ff */
[----:B------:R-:W-:-:S05]  /*0810*/  @!P0 IMAD.IADD R3, R22, 0x1, R3 ;  /* 0x0000000116038824 */ /* 0x000fca00078e0203 */
[----:B0-----:R1:W-:Y:S01]  /*0820*/  @!P0 STS.U16 [R3], R16 ;  /* 0x0000001003008388 */ /* 0x0013e20000000400 */
[----:B------:R-:W-:-:S13]  /*0830*/  ISETP.GE.U32.AND P0, PT, R24, R7, PT ;  /* 0x000000071800720c */ /* 0x000fda0003f06070 */
[----:B-1----:R-:W-:Y:S05]  /*0840*/  @!P0 BRA `(.L_x_9) ;  /* 0xfffffffc00148947 */ /* 0x002fea000383ffff */
.L_x_5:
[----:B------:R-:W1:Y:S01]  /*0850*/  S2R R16, SR_TID.X ;  /* 0x0000000000107919 */ /* 0x000e620000002100 */
[----:B------:R-:W-:Y:S01]  /*0860*/  ISETP.GE.U32.AND P0, PT, R7, 0x21, PT ;  /* 0x000000210700780c */ /* 0x000fe20003f06070 */
[----:B------:R-:W-:Y:S05]  /*0870*/  WARPSYNC.ALL ;  /* 0x0000000000007948 */ /* 0x000fea0003800000 */
[----:B------:R-:W-:Y:S07]  /*0880*/  BAR.SYNC.DEFER_BLOCKING 0x0 ;  /* 0x0000000000007b1d */ /* 0x000fee0000010000 */
[----:B------:R-:W-:Y:S05]  /*0890*/  @!P0 BRA `(.L_x_10) ;  /* 0x0000000000e88947 */ /* 0x000fea0003800000 */
[----:B-1----:R-:W-:-:S13]  /*08a0*/  ISETP.GT.U32.AND P0, PT, R16, 0x1f, PT ;  /* 0x0000001f1000780c */ /* 0x002fda0003f04070 */
[----:B------:R-:W-:Y:S05]  /*08b0*/  @P0 BRA `(.L_x_11) ;  /* 0x0000000000800947 */ /* 0x000fea0003800000 */
[----:B------:R-:W1:Y:S01]  /*08c0*/  S2UR UR5, SR_CgaCtaId ;  /* 0x00000000000579c3 */ /* 0x000e620000008800 */
[----:B------:R-:W-:Y:S02]  /*08d0*/  UMOV UR4, 0x400 ;  /* 0x0000040000047882 */ /* 0x000fe40000000000 */
[----:B-1----:R-:W-:-:S06]  /*08e0*/  ULEA UR4, UR5, UR4, 0x18 ;  /* 0x0000000405047291 */ /* 0x002fcc000f8ec0ff */
[----:B------:R-:W-:Y:S01]  /*08f0*/  LEA R6, R16, UR4, 0x1 ;  /* 0x0000000410067c11 */ /* 0x000fe2000f8e08ff */
[----:B------:R-:W-:-:S04]  /*0900*/  UMOV UR4, 0xffffffff ;  /* 0xffffffff00047882 */ /* 0x000fc80000000000 */
[----:B------:R1:W3:Y:S01]  /*0910*/  LDS.U16 R13, [R6] ;  /* 0x00000000060d7984 */ /* 0x0002e20000000400 */
[----:B------:R-:W-:Y:S05]  /*0920*/  BRA.DIV UR4, `(.L_x_12) ;  /* 0x0000000e04187947 */ /* 0x000fea000b800000 */
[----:B---3--:R-:W3:Y:S01]  /*0930*/  SHFL.UP PT, R14, R13, 0x1, RZ ;  /* 0x042000000d0e7989 */ /* 0x008ee200000e00ff */
[----:B------:R-:W-:-:S04]  /*0940*/  ISETP.NE.AND P0, PT, R16, RZ, PT ;  /* 0x000000ff1000720c */ /* 0x000fc80003f05270 */
[----:B---3--:R-:W-:Y:S02]  /*0950*/  SEL R0, R14, RZ, P0 ;  /* 0x000000ff0e007207 */ /* 0x008fe40000000000 */
[----:B------:R-:W-:Y:S02]  /*0960*/  ISETP.GE.U32.AND P0, PT, R16, 0x2, PT ;  /* 0x000000021000780c */ /* 0x000fe40003f06070 */
[----:B------:R-:W-:-:S04]  /*0970*/  IADD3 R0, PT, PT, R13, R0, RZ ;  /* 0x000000000d007210 */ /* 0x000fc80007ffe0ff */
[----:B------:R-:W-:-:S05]  /*0980*/  LOP3.LUT R3, R0, 0xffff, RZ, 0xc0, !PT ;  /* 0x0000ffff00037812 */ /* 0x000fca00078ec0ff */
[----:B------:R-:W2:Y:S02]  /*0990*/  SHFL.UP PT, R14, R3, 0x2, RZ ;  /* 0x04400000030e7989 */ /* 0x000ea400000e00ff */
[----:B--2---:R-:W-:Y:S02]  /*09a0*/  SEL R5, R14, RZ, P0 ;  /* 0x000000ff0e057207 */ /* 0x004fe40000000000 */
[----:B------:R-:W-:-:S03]  /*09b0*/  ISETP.GE.U32.AND P0, PT, R16, 0x4, PT ;  /* 0x000000041000780c */ /* 0x000fc60003f06070 */
[----:B------:R-:W-:-:S05]  /*09c0*/  IMAD.IADD R0, R0, 0x1, R5 ;  /* 0x0000000100007824 */ /* 0x000fca00078e0205 */
[----:B------:R-:W-:-:S05]  /*09d0*/  LOP3.LUT R4, R0, 0xffff, RZ, 0xc0, !PT ;  /* 0x0000ffff00047812 */ /* 0x000fca00078ec0ff */
[----:B------:R-:W2:Y:S02]  /*09e0*/  SHFL.UP PT, R14, R4, 0x4, RZ ;  /* 0x04800000040e7989 */ /* 0x000ea400000e00ff */
[----:B--2---:R-:W-:Y:S02]  /*09f0*/  SEL R5, R14, RZ, P0 ;  /* 0x000000ff0e057207 */ /* 0x004fe40000000000 */
[----:B------:R-:W-:-:S03]  /*0a00*/  ISETP.GE.U32.AND P0, PT, R16, 0x8, PT ;  /* 0x000000081000780c */ /* 0x000fc60003f06070 */
[----:B------:R-:W-:-:S05]  /*0a10*/  IMAD.IADD R0, R0, 0x1, R5 ;  /* 0x0000000100007824 */ /* 0x000fca00078e0205 */
[----:B------:R-:W-:-:S05]  /*0a20*/  LOP3.LUT R5, R0, 0xffff, RZ, 0xc0, !PT ;  /* 0x0000ffff00057812 */ /* 0x000fca00078ec0ff */
[----:B------:R-:W2:Y:S02]  /*0a30*/  SHFL.UP PT, R14, R5, 0x8, RZ ;  /* 0x05000000050e7989 */ /* 0x000ea400000e00ff */
[----:B--2---:R-:W-:-:S05]  /*0a40*/  SEL R3, R14, RZ, P0 ;  /* 0x000000ff0e037207 */ /* 0x004fca0000000000 */
[----:B------:R-:W-:-:S05]  /*0a50*/  IMAD.IADD R0, R0, 0x1, R3 ;  /* 0x0000000100007824 */ /* 0x000fca00078e0203 */
[----:B------:R-:W-:-:S05]  /*0a60*/  LOP3.LUT R3, R0, 0xffff, RZ, 0xc0, !PT ;  /* 0x0000ffff00037812 */ /* 0x000fca00078ec0ff */
[----:B------:R2:W3:Y:S02]  /*0a70*/  SHFL.UP PT, R14, R3, 0x10, RZ ;  /* 0x06000000030e7989 */ /* 0x0004e400000e00ff */
.L_x_38:
[----:B------:R-:W-:-:S04]  /*0a80*/  ISETP.GE.U32.AND P0, PT, R16, 0x10, PT ;  /* 0x000000101000780c */ /* 0x000fc80003f06070 */
[----:B--23--:R-:W-:-:S05]  /*0a90*/  SEL R3, R14, RZ, P0 ;  /* 0x000000ff0e037207 */ /* 0x00cfca0000000000 */
[----:B------:R-:W-:-:S05]  /*0aa0*/  IMAD.IADD R3, R0, 0x1, R3 ;  /* 0x0000000100037824 */ /* 0x000fca00078e0203 */
[----:B------:R3:W-:Y:S02]  /*0ab0*/  STS.U16 [R6], R3 ;  /* 0x0000000306007388 */ /* 0x0007e40000000400 */
.L_x_11:
[----:B------:R-:W-:Y:S01]  /*0ac0*/  VIADD R0, R16, 0x20 ;  /* 0x0000002010007836 */ /* 0x000fe20000000000 */
[----:B------:R-:W-:Y:S05]  /*0ad0*/  WARPSYNC.ALL ;  /* 0x0000000000007948 */ /* 0x000fea0003800000 */
[----:B------:R-:W-:Y:S01]  /*0ae0*/  BAR.SYNC.DEFER_BLOCKING 0x0 ;  /* 0x0000000000007b1d */ /* 0x000fe20000010000 */
[----:B------:R-:W-:-:S05]  /*0af0*/  ISETP.GE.U32.AND P0, PT, R0, R7, PT ;  /* 0x000000070000720c */ /* 0x000fca0003f06070 */
[----:B------:R-:W-:Y:S08]  /*0b00*/  BSSY.RECONVERGENT B0, `(.L_x_13) ;  /* 0x0000012000007945 */ /* 0x000ff00003800200 */
[----:B------:R-:W-:Y:S05]  /*0b10*/  @P0 BRA `(.L_x_14) ;  /* 0x0000000000400947 */ /* 0x000fea0003800000 */
[----:B------:R-:W4:Y:S01]  /*0b20*/  S2R R4, SR_CgaCtaId ;  /* 0x0000000000047919 */ /* 0x000f220000008800 */
[----:B---3--:R-:W-:-:S05]  /*0b30*/  MOV R3, 0x400 ;  /* 0x0000040000037802 */ /* 0x008fca0000000f00 */
[----:B--2---:R-:W-:Y:S01]  /*0b40*/  VIADD R5, R3, 0x40 ;  /* 0x0000004003057836 */ /* 0x004fe20000000000 */
[----:B----4-:R-:W-:-:S04]  /*0b50*/  LEA R8, R4, R3, 0x18 ;  /* 0x0000000304087211 */ /* 0x010fc800078ec0ff */
[----:B------:R-:W-:-:S07]  /*0b60*/  LEA R9, R4, R5, 0x18 ;  /* 0x0000000504097211 */ /* 0x000fce00078ec0ff */
.L_x_15:
[--C-:B------:R-:W-:Y:S01]  /*0b70*/  SHF.R.U32.HI R3, RZ, 0x4, R0.reuse ;  /* 0x00000004ff037819 */ /* 0x100fe20000011600 */
[----:B----4-:R-:W-:Y:S02]  /*0b80*/  IMAD R4, R0, 0x2, R9 ;  /* 0x0000000200047824 */ /* 0x010fe400078e0209 */
[----:B------:R-:W-:Y:S01]  /*0b90*/  IMAD.IADD R0, R2, 0x1, R0 ;  /* 0x0000000102007824 */ /* 0x000fe200078e0200 */
[----:B------:R-:W-:Y:S02]  /*0ba0*/  LOP3.LUT R3, R3, 0xffffffe, RZ, 0xc0, !PT ;  /* 0x0ffffffe03037812 */ /* 0x000fe400078ec0ff */
[----:B-1----:R-:W-:Y:S02]  /*0bb0*/  LDS.U16 R6, [R4] ;  /* 0x0000000004067984 */ /* 0x002fe40000000400 */
[----:B------:R-:W-:Y:S01]  /*0bc0*/  ISETP.GE.U32.AND P0, PT, R0, R7, PT ;  /* 0x000000070000720c */ /* 0x000fe20003f06070 */
[----:B------:R-:W-:-:S06]  /*0bd0*/  IMAD.IADD R3, R8, 0x1, R3 ;  /* 0x0000000108037824 */ /* 0x000fcc00078e0203 */
[----:B------:R-:W1:Y:S02]  /*0be0*/  LDS.U16 R3, [R3+-0x2] ;  /* 0xfffffe0003037984 */ /* 0x000e640000000400 */
[----:B-1----:R-:W-:-:S05]  /*0bf0*/  IADD3 R5, PT, PT, R3, R6, RZ ;  /* 0x0000000603057210 */ /* 0x002fca0007ffe0ff */
[----:B------:R4:W-:Y:S01]  /*0c00*/  STS.U16 [R4], R5 ;  /* 0x0000000504007388 */ /* 0x0009e20000000400 */
[----:B------:R-:W-:Y:S05]  /*0c10*/  @!P0 BRA `(.L_x_15) ;  /* 0xfffffffc00d48947 */ /* 0x000fea000383ffff */
.L_x_14:
[----:B0-----:R-:W-:Y:S05]  /*0c20*/  BSYNC.RECONVERGENT B0 ;  /* 0x0000000000007941 */ /* 0x001fea0003800200 */
.L_x_13:
[----:B------:R-:W-:Y:S06]  /*0c30*/  BAR.SYNC.DEFER_BLOCKING 0x0 ;  /* 0x0000000000007b1d */ /* 0x000fec0000010000 */
.L_x_10:
[----:B------:R-:W5:Y:S01]  /*0c40*/  S2UR UR5, SR_CgaCtaId ;  /* 0x00000000000579c3 */ /* 0x000f620000008800 */
[----:B------:R-:W-:Y:S02]  /*0c50*/  UMOV UR4, 0x400 ;  /* 0x0000040000047882 */ /* 0x000fe40000000000 */
[----:B-----5:R-:W-:-:S09]  /*0c60*/  ULEA UR4, UR5, UR4, 0x18 ;  /* 0x0000000405047291 */ /* 0x020fd2000f8ec0ff */
[----:B------:R-:W5:Y:S02]  /*0c70*/  LDS.U16 R0, [UR4+0x40] ;  /* 0x00004004ff007984 */ /* 0x000f640008000400 */
[----:B-----5:R-:W-:-:S04]  /*0c80*/  PRMT R0, R0, 0x9910, RZ ;  /* 0x0000991000007816 */ /* 0x020fc800000000ff */
[----:B------:R-:W-:-:S13]  /*0c90*/  ISETP.NE.AND P0, PT, R0, 0x1, PT ;  /* 0x000000010000780c */ /* 0x000fda0003f05270 */
[----:B------:R-:W-:Y:S05]  /*0ca0*/  @!P0 BRA `(.L_x_16) ;  /* 0x0000000000408947 */ /* 0x000fea0003800000 */
[----:B------:R-:W-:Y:S01]  /*0cb0*/  MOV R14, 0x8 ;  /* 0x00000008000e7802 */ /* 0x000fe20000000f00 */
[----:B------:R-:W4:Y:S01]  /*0cc0*/  LDCU.64 UR4, c[0x4][0x50] ;  /* 0x01000a00ff0477ac */ /* 0x000f220008000a00 */
[----:B------:R-:W-:Y:S02]  /*0cd0*/  HFMA2 R12, -RZ, RZ, 0, 5.9604644775390625e-08 ;  /* 0x00000001ff0c7431 */ /* 0x000fe400000001ff */
[----:B------:R-:W-:Y:S01]  /*0ce0*/  IMAD.MOV.U32 R8, RZ, RZ, 0x3c ;  /* 0x0000003cff087424 */ /* 0x000fe200078e00ff */
[----:B------:R-:W1:Y:S01]  /*0cf0*/  LDCU.64 UR8, c[0x4][0x30] ;  /* 0x01000600ff0877ac */ /* 0x000e620008000a00 */
[----:B------:R-:W5:Y:S01]  /*0d00*/  LDC.64 R14, c[0x4][R14] ;  /* 0x010000000e0e7b82 */ /* 0x000f620000000a00 */
[----:B------:R-:W-:Y:S01]  /*0d10*/  IMAD.MOV.U32 R13, RZ, RZ, RZ ;  /* 0x000000ffff0d7224 */ /* 0x000fe200078e00ff */
[----:B------:R-:W0:Y:S01]  /*0d20*/  LDCU.64 UR6, c[0x4][0x20] ;  /* 0x01000400ff0677ac */ /* 0x000e220008000a00 */
[----:B----4-:R-:W-:Y:S02]  /*0d30*/  IMAD.U32 R4, RZ, RZ, UR4 ;  /* 0x00000004ff047e24 */ /* 0x010fe4000f8e00ff */
[----:B--2---:R-:W-:-:S02]  /*0d40*/  IMAD.U32 R5, RZ, RZ, UR5 ;  /* 0x00000005ff057e24 */ /* 0x004fc4000f8e00ff */
[----:B-1-3--:R-:W-:Y:S02]  /*0d50*/  IMAD.U32 R6, RZ, RZ, UR8 ;  /* 0x00000008ff067e24 */ /* 0x00afe4000f8e00ff */
[----:B------:R-:W-:Y:S02]  /*0d60*/  IMAD.U32 R7, RZ, RZ, UR9 ;  /* 0x00000009ff077e24 */ /* 0x000fe4000f8e00ff */
[----:B0-----:R-:W-:Y:S02]  /*0d70*/  IMAD.U32 R10, RZ, RZ, UR6 ;  /* 0x00000006ff0a7e24 */ /* 0x001fe4000f8e00ff */
[----:B------:R-:W-:-:S07]  /*0d80*/  IMAD.U32 R11, RZ, RZ, UR7 ;  /* 0x00000007ff0b7e24 */ /* 0x000fce000f8e00ff */
[----:B------:R-:W-:-:S07]  /*0d90*/  LEPC R20, `(.L_x_16) ;  /* 0x000000001014794e */ /* 0x000fce0000000000 */
[----:B-----5:R-:W-:Y:S05]  /*0da0*/  CALL.ABS.NOINC R14 ;  /* 0x000000000e007343 */ /* 0x020fea0003c00000 */
.L_x_16:
[----:B------:R-:W5:Y:S01]  /*0db0*/  LDCU UR4, c[0x0][0x380] ;  /* 0x00007000ff0477ac */ /* 0x000f620008000800 */
[----:B-1----:R-:W-:-:S05]  /*0dc0*/  VIADD R17, R16, 0x1 ;  /* 0x0000000110117836 */ /* 0x002fca0000000000 */
[----:B-----5:R-:W-:-:S13]  /*0dd0*/  ISETP.GE.U32.AND P0, PT, R17, UR4, PT ;  /* 0x0000000411007c0c */ /* 0x020fda000bf06070 */
[----:B0-----:R-:W-:Y:S05]  /*0de0*/  @P0 EXIT ;  /* 0x000000000000094d */ /* 0x001fea0003800000 */
[----:B---3--:R-:W0:Y:S01]  /*0df0*/  S2R R3, SR_CgaCtaId ;  /* 0x0000000000037919 */ /* 0x008e220000008800 */
[----:B------:R-:W-:-:S05]  /*0e00*/  MOV R0, 0x400 ;  /* 0x0000040000007802 */ /* 0x000fca0000000f00 */
[----:B------:R-:W-:-:S05]  /*0e10*/  VIADD R0, R0, 0x40 ;  /* 0x0000004000007836 */ /* 0x000fca0000000000 */
[----:B0-----:R-:W-:-:S07]  /*0e20*/  LEA R24, R3, R0, 0x18 ;  /* 0x0000000003187211 */ /* 0x001fce00078ec0ff */
.L_x_25:
[----:B01----:R-:W-:Y:S01]  /*0e30*/  IMAD R22, R17, 0x2, R24 ;  /* 0x0000000211167824 */ /* 0x003fe200078e0218 */
[----:B------:R-:W-:Y:S04]  /*0e40*/  BSSY.RECONVERGENT B6, `(.L_x_17) ;  /* 0x0000017000067945 */ /* 0x000fe80003800200 */
[----:B------:R-:W0:Y:S04]  /*0e50*/  LDS.U16 R10, [R22+-0x2] ;  /* 0xfffffe00160a7984 */ /* 0x000e280000000400 */
[----:B------:R-:W1:Y:S01]  /*0e60*/  LDS.U16 R3, [R22] ;  /* 0x0000000016037984 */ /* 0x000e620000000400 */
[C---:B0-----:R-:W-:Y:S01]  /*0e70*/  VIADD R0, R10.reuse, 0x1 ;  /* 0x000000010a007836 */ /* 0x041fe20000000000 */
[----:B----4-:R-:W-:-:S04]  /*0e80*/  PRMT R4, R10, 0x7610, R4 ;  /* 0x000076100a047816 */ /* 0x010fc80000000004 */
[----:B-1----:R-:W-:Y:S02]  /*0e90*/  ISETP.NE.AND P0, PT, R0, R3, PT ;  /* 0x000000030000720c */ /* 0x002fe40003f05270 */
[----:B------:R-:W-:-:S11]  /*0ea0*/  PRMT R0, R3, 0x7610, R0 ;  /* 0x0000761003007816 */ /* 0x000fd60000000000 */
[----:B------:R-:W-:Y:S05]  /*0eb0*/  @!P0 BRA `(.L_x_18) ;  /* 0x00000000003c8947 */ /* 0x000fea0003800000 */
[----:B------:R-:W0:Y:S01]  /*0ec0*/  LDC R16, c[0x0][0x380] ;  /* 0x0000e000ff107b82 */ /* 0x000e220000000800 */
[----:B------:R-:W-:Y:S01]  /*0ed0*/  MOV R0, 0x0 ;  /* 0x0000000000007802 */ /* 0x000fe20000000f00 */
[----:B------:R1:W-:Y:S01]  /*0ee0*/  STL.64 [R1+0x8], R2 ;  /* 0x0000080201007387 */ /* 0x0003e20000100a00 */
[----:B------:R-:W3:Y:S01]  /*0ef0*/  LDCU.64 UR4, c[0x4][0x58] ;  /* 0x01000b00ff0477ac */ /* 0x000ee20008000a00 */
[----:B------:R-:W-:Y:S01]  /*0f00*/  IMAD.MOV.U32 R6, RZ, RZ, R19 ;  /* 0x000000ffff067224 */ /* 0x000fe200078e0013 */
[----:B------:R-:W-:Y:S01]  /*0f10*/  MOV R7, R18 ;  /* 0x0000001200077202 */ /* 0x000fe20000000f00 */
[----:B------:R1:W-:Y:S02]  /*0f20*/  STL [R1+0x10], R10 ;  /* 0x0000100a01007387 */ /* 0x0003e40000100800 */
[----:B------:R1:W4:Y:S01]  /*0f30*/  LDC.64 R8, c[0x4][R0] ;  /* 0x0100000000087b82 */ /* 0x0003220000000a00 */
[----:B---3--:R-:W-:Y:S02]  /*0f40*/  IMAD.U32 R4, RZ, RZ, UR4 ;  /* 0x00000004ff047e24 */ /* 0x008fe4000f8e00ff */
[----:B--2---:R-:W-:Y:S01]  /*0f50*/  IMAD.U32 R5, RZ, RZ, UR5 ;  /* 0x00000005ff057e24 */ /* 0x004fe2000f8e00ff */
[----:B0-----:R1:W-:Y:S06]  /*0f60*/  STL.64 [R1], R16 ;  /* 0x0000001001007387 */ /* 0x0013ec0000100a00 */
[----:B------:R-:W-:-:S07]  /*0f70*/  LEPC R20, `(.L_x_19) ;  /* 0x000000001014794e */ /* 0x000fce0000000000 */
[----:B-1--4-:R-:W-:Y:S05]  /*0f80*/  CALL.ABS.NOINC R8 ;  /* 0x0000000008007343 */ /* 0x012fea0003c00000 */
.L_x_19:
[----:B------:R0:W1:Y:S04]  /*0f90*/  LDS.U16 R0, [R22] ;  /* 0x0000000016007984 */ /* 0x0000680000000400 */
[----:B------:R0:W3:Y:S02]  /*0fa0*/  LDS.U16 R4, [R22+-0x2] ;  /* 0xfffffe0016047984 */ /* 0x0000e40000000400 */
.L_x_18:
[----:B------:R-:W-:Y:S05]  /*0fb0*/  BSYNC.RECONVERGENT B6 ;  /* 0x0000000000067941 */ /* 0x000fea0003800200 */
.L_x_17:
[----:B---3--:R-:W-:Y:S01]  /*0fc0*/  LOP3.LUT R4, R4, 0xffff, RZ, 0xc0, !PT ;  /* 0x0000ffff04047812 */ /* 0x008fe200078ec0ff */
[----:B------:R-:W-:Y:S01]  /*0fd0*/  BSSY.RECONVERGENT B6, `(.L_x_20) ;  /* 0x0000016000067945 */ /* 0x000fe20003800200 */
[----:B-1----:R-:W-:-:S03]  /*0fe0*/  LOP3.LUT R3, R0, 0xffff, RZ, 0xc0, !PT ;  /* 0x0000ffff00037812 */ /* 0x002fc600078ec0ff */
[----:B------:R-:W-:-:S05]  /*0ff0*/  VIADD R4, R4, 0x1 ;  /* 0x0000000104047836 */ /* 0x000fca0000000000 */
[----:B------:R-:W-:-:S13]  /*1000*/  ISETP.NE.AND P0, PT, R4, R3, PT ;  /* 0x000000030400720c */ /* 0x000fda0003f05270 */
[----:B------:R-:W-:Y:S05]  /*1010*/  @!P0 BRA `(.L_x_21) ;  /* 0x0000000000448947 */ /* 0x000fea0003800000 */
[----:B------:R-:W-:Y:S01]  /*1020*/  MOV R14, 0x8 ;  /* 0x00000008000e7802 */ /* 0x000fe20000000f00 */
[----:B------:R-:W1:Y:S01]  /*1030*/  LDCU.64 UR4, c[0x4][0x60] ;  /* 0x01000c00ff0477ac */ /* 0x000e620008000a00 */
[----:B------:R-:W-:Y:S02]  /*1040*/  HFMA2 R12, -RZ, RZ, 0, 5.9604644775390625e-08 ;  /* 0x00000001ff0c7431 */ /* 0x000fe400000001ff */
[----:B------:R-:W-:Y:S01]  /*1050*/  IMAD.MOV.U32 R8, RZ, RZ, 0x3f ;  /* 0x0000003fff087424 */ /* 0x000fe200078e00ff */
[----:B------:R-:W3:Y:S01]  /*1060*/  LDCU.64 UR6, c[0x4][0x30] ;  /* 0x01000600ff0677ac */ /* 0x000ee20008000a00 */
[----:B------:R-:W4:Y:S01]  /*1070*/  LDC.64 R14, c[0x4][R14] ;  /* 0x010000000e0e7b82 */ /* 0x000f220000000a00 */
[----:B------:R-:W-:Y:S01]  /*1080*/  IMAD.MOV.U32 R13, RZ, RZ, RZ ;  /* 0x000000ffff0d7224 */ /* 0x000fe200078e00ff */
[----:B------:R-:W5:Y:S01]  /*1090*/  LDCU.64 UR8, c[0x4][0x20] ;  /* 0x01000400ff0877ac */ /* 0x000f620008000a00 */
[----:B-1----:R-:W-:Y:S02]  /*10a0*/  IMAD.U32 R4, RZ, RZ, UR4 ;  /* 0x00000004ff047e24 */ /* 0x002fe4000f8e00ff */
[----:B--2---:R-:W-:-:S02]  /*10b0*/  IMAD.U32 R5, RZ, RZ, UR5 ;  /* 0x00000005ff057e24 */ /* 0x004fc4000f8e00ff */
[----:B---3--:R-:W-:Y:S02]  /*10c0*/  IMAD.U32 R6, RZ, RZ, UR6 ;  /* 0x00000006ff067e24 */ /* 0x008fe4000f8e00ff */
[----:B------:R-:W-:Y:S02]  /*10d0*/  IMAD.U32 R7, RZ, RZ, UR7 ;  /* 0x00000007ff077e24 */ /* 0x000fe4000f8e00ff */
[----:B-----5:R-:W-:Y:S02]  /*10e0*/  IMAD.U32 R10, RZ, RZ, UR8 ;  /* 0x00000008ff0a7e24 */ /* 0x020fe4000f8e00ff */
[----:B------:R-:W-:-:S07]  /*10f0*/  IMAD.U32 R11, RZ, RZ, UR9 ;  /* 0x00000009ff0b7e24 */ /* 0x000fce000f8e00ff */
[----:B------:R-:W-:-:S07]  /*1100*/  LEPC R20, `(.L_x_22) ;  /* 0x000000001014794e */ /* 0x000fce0000000000 */
[----:B0---4-:R-:W-:Y:S05]  /*1110*/  CALL.ABS.NOINC R14 ;  /* 0x000000000e007343 */ /* 0x011fea0003c00000 */
.L_x_22:
[----:B------:R1:W3:Y:S02]  /*1120*/  LDS.U16 R0, [R22] ;  /* 0x0000000016007984 */ /* 0x0002e40000000400 */
.L_x_21:
[----:B------:R-:W-:Y:S05]  /*1130*/  BSYNC.RECONVERGENT B6 ;  /* 0x0000000000067941 */ /* 0x000fea0003800200 */
.L_x_20:
[----:B------:R-:W-:Y:S01]  /*1140*/  VIADD R3, R17, 0x1 ;  /* 0x0000000111037836 */ /* 0x000fe20000000000 */
[----:B---3--:R-:W-:Y:S01]  /*1150*/  LOP3.LUT R0, R0, 0xffff, RZ, 0xc0, !PT ;  /* 0x0000ffff00007812 */ /* 0x008fe200078ec0ff */
[----:B------:R-:W-:Y:S03]  /*1160*/  BSSY.RECONVERGENT B6, `(.L_x_23) ;  /* 0x0000013000067945 */ /* 0x000fe60003800200 */
[----:B------:R-:W-:-:S13]  /*1170*/  ISETP.NE.AND P0, PT, R3, R0, PT ;  /* 0x000000000300720c */ /* 0x000fda0003f05270 */
[----:B------:R-:W-:Y:S05]  /*1180*/  @!P0 BRA `(.L_x_24) ;  /* 0x0000000000408947 */ /* 0x000fea0003800000 */
[----:B------:R-:W-:Y:S01]  /*1190*/  MOV R14, 0x8 ;  /* 0x00000008000e7802 */ /* 0x000fe20000000f00 */
[----:B------:R-:W3:Y:S01]  /*11a0*/  LDCU.64 UR4, c[0x4][0x68] ;  /* 0x01000d00ff0477ac */ /* 0x000ee20008000a00 */
[----:B------:R-:W-:Y:S02]  /*11b0*/  HFMA2 R8, -RZ, RZ, 0, 3.755092620849609375e-06 ;  /* 0x0000003fff087431 */ /* 0x000fe400000001ff */
[----:B------:R-:W-:Y:S01]  /*11c0*/  IMAD.MOV.U32 R12, RZ, RZ, 0x1 ;  /* 0x00000001ff0c7424 */ /* 0x000fe200078e00ff */
[----:B------:R-:W4:Y:S01]  /*11d0*/  LDCU.64 UR6, c[0x4][0x30] ;  /* 0x01000600ff0677ac */ /* 0x000f220008000a00 */
[----:B------:R-:W5:Y:S01]  /*11e0*/  LDC.64 R14, c[0x4][R14] ;  /* 0x010000000e0e7b82 */ /* 0x000f620000000a00 */
[----:B------:R-:W-:Y:S01]  /*11f0*/  IMAD.MOV.U32 R13, RZ, RZ, RZ ;  /* 0x000000ffff0d7224 */ /* 0x000fe200078e00ff */
[----:B------:R-:W0:Y:S01]  /*1200*/  LDCU.64 UR8, c[0x4][0x20] ;  /* 0x01000400ff0877ac */ /* 0x000e220008000a00 */
[----:B---3--:R-:W-:Y:S02]  /*1210*/  IMAD.U32 R4, RZ, RZ, UR4 ;  /* 0x00000004ff047e24 */ /* 0x008fe4000f8e00ff */
[----:B--2---:R-:W-:-:S02]  /*1220*/  IMAD.U32 R5, RZ, RZ, UR5 ;  /* 0x00000005ff057e24 */ /* 0x004fc4000f8e00ff */
[----:B----4-:R-:W-:Y:S02]  /*1230*/  IMAD.U32 R6, RZ, RZ, UR6 ;  /* 0x00000006ff067e24 */ /* 0x010fe4000f8e00ff */
[----:B------:R-:W-:Y:S02]  /*1240*/  IMAD.U32 R7, RZ, RZ, UR7 ;  /* 0x00000007ff077e24 */ /* 0x000fe4000f8e00ff */
[----:B0-----:R-:W-:Y:S02]  /*1250*/  IMAD.U32 R10, RZ, RZ, UR8 ;  /* 0x00000008ff0a7e24 */ /* 0x001fe4000f8e00ff */
[----:B------:R-:W-:-:S07]  /*1260*/  IMAD.U32 R11, RZ, RZ, UR9 ;  /* 0x00000009ff0b7e24 */ /* 0x000fce000f8e00ff */
[----:B------:R-:W-:-:S07]  /*1270*/  LEPC R20, `(.L_x_24) ;  /* 0x000000001014794e */ /* 0x000fce0000000000 */
[----:B-1---5:R-:W-:Y:S05]  /*1280*/  CALL.ABS.NOINC R14 ;  /* 0x000000000e007343 */ /* 0x022fea0003c00000 */
.L_x_24:
[----:B------:R-:W-:Y:S05]  /*1290*/  BSYNC.RECONVERGENT B6 ;  /* 0x0000000000067941 */ /* 0x000fea0003800200 */
.L_x_23:
[----:B------:R-:W3:Y:S01]  /*12a0*/  LDCU UR4, c[0x0][0x380] ;  /* 0x00007000ff0477ac */ /* 0x000ee20008000800 */
[----:B------:R-:W-:-:S05]  /*12b0*/  IMAD.IADD R17, R2, 0x1, R17 ;  /* 0x0000000102117824 */ /* 0x000fca00078e0211 */
[----:B---3--:R-:W-:-:S13]  /*12c0*/  ISETP.GE.U32.AND P0, PT, R17, UR4, PT ;  /* 0x0000000411007c0c */ /* 0x008fda000bf06070 */
[----:B------:R-:W-:Y:S05]  /*12d0*/  @!P0 BRA `(.L_x_25) ;  /* 0xfffffff800d48947 */ /* 0x000fea000383ffff */
[----:B------:R-:W-:Y:S05]  /*12e0*/  EXIT ;  /* 0x000000000000794d */ /* 0x000fea0003800000 */
.L_x_6:
[----:B------:R-:W-:Y:S01]  /*12f0*/  BSSY B0, `(.L_x_26) ;  /* 0x0000007000007945 */ /* 0x000fe20003800000 */
[----:B------:R-:W-:Y:S02]  /*1300*/  IMAD.MOV.U32 R12, RZ, RZ, 0x1 ;  /* 0x00000001ff0c7424 */ /* 0x000fe400078e00ff */
[----:B------:R-:W-:Y:S02]  /*1310*/  IMAD.MOV.U32 R11, RZ, RZ, RZ ;  /* 0x000000ffff0b7224 */ /* 0x000fe400078e00ff */
[----:B------:R-:W-:-:S07]  /*1320*/  IMAD.MOV.U32 R15, RZ, RZ, -0x1 ;  /* 0xffffffffff0f7424 */ /* 0x000fce00078e00ff */
[----:B012---:R-:W-:Y:S05]  /*1330*/  WARPSYNC.COLLECTIVE R15, `(.L_x_27) ;  /* 0x000000000f087348 */ /* 0x007fea0003c00000 */
[----:B--2---:R2:W3:Y:S02]  /*1340*/  SHFL.UP P6, R14, R13, R12, R11 ;  /* 0x0400000c0d0e7389 */ /* 0x0044e400000c000b */
[----:B0123--:R-:W-:Y:S05]  /*1350*/  ENDCOLLECTIVE ;  /* 0x000000000000791b */ /* 0x00ffea0003800000 */
.L_x_27:
[----:B------:R-:W-:Y:S05]  /*1360*/  BSYNC B0 ;  /* 0x0000000000007941 */ /* 0x000fea0003800000 */
.L_x_26:
[----:B------:R-:W-:Y:S01]  /*1370*/  SEL R14, R14, RZ, P4 ;  /* 0x000000ff0e0e7207 */ /* 0x000fe20002000000 */
[----:B------:R-:W-:Y:S01]  /*1380*/  IMAD.MOV.U32 R12, RZ, RZ, 0x2 ;  /* 0x00000002ff0c7424 */ /* 0x000fe200078e00ff */
[----:B------:R-:W-:Y:S01]  /*1390*/  MOV R11, RZ ;  /* 0x000000ff000b7202 */ /* 0x000fe20000000f00 */
[----:B------:R-:W-:Y:S02]  /*13a0*/  IMAD.MOV.U32 R15, RZ, RZ, -0x1 ;  /* 0xffffffffff0f7424 */ /* 0x000fe400078e00ff */
[----:B------:R-:W-:-:S05]  /*13b0*/  IMAD.IADD R3, R13, 0x1, R14 ;  /* 0x000000010d037824 */ /* 0x000fca00078e020e */
[----:B------:R-:W-:-:S07]  /*13c0*/  LOP3.LUT R13, R3, 0xffff, RZ, 0xc0, !PT ;  /* 0x0000ffff030d7812 */ /* 0x000fce00078ec0ff */
[----:B------:R-:W-:Y:S05]  /*13d0*/  WARPSYNC.COLLECTIVE R15, `(.L_x_28) ;  /* 0x000000000f087348 */ /* 0x000fea0003c00000 */
[----:B------:R0:W1:Y:S02]  /*13e0*/  SHFL.UP P6, R14, R13, R12, R11 ;  /* 0x0400000c0d0e7389 */ /* 0x00006400000c000b */
[----:B01----:R-:W-:Y:S05]  /*13f0*/  ENDCOLLECTIVE ;  /* 0x000000000000791b */ /* 0x003fea0003800000 */
.L_x_28:
[----:B------:R-:W-:Y:S01]  /*1400*/  IMAD.MOV.U32 R12, RZ, RZ, 0x4 ;  /* 0x00000004ff0c7424 */ /* 0x000fe200078e00ff */
[----:B------:R-:W-:-:S05]  /*1410*/  SEL R0, R14, RZ, P3 ;  /* 0x000000ff0e007207 */ /* 0x000fca0001800000 */
[----:B------:R-:W-:-:S05]  /*1420*/  IMAD.IADD R0, R3, 0x1, R0 ;  /* 0x0000000103007824 */ /* 0x000fca00078e0200 */
[----:B------:R-:W-:-:S05]  /*1430*/  LOP3.LUT R3, R0, 0xffff, RZ, 0xc0, !PT ;  /* 0x0000ffff00037812 */ /* 0x000fca00078ec0ff */
[----:B------:R-:W-:-:S07]  /*1440*/  IMAD.MOV.U32 R13, RZ, RZ, R3 ;  /* 0x000000ffff0d7224 */ /* 0x000fce00078e0003 */
[----:B------:R-:W-:Y:S05]  /*1450*/  WARPSYNC.COLLECTIVE R15, `(.L_x_29) ;  /* 0x000000000f087348 */ /* 0x000fea0003c00000 */
[----:B------:R0:W1:Y:S02]  /*1460*/  SHFL.UP P6, R14, R13, R12, R11 ;  /* 0x0400000c0d0e7389 */ /* 0x00006400000c000b */
[----:B01----:R-:W-:Y:S05]  /*1470*/  ENDCOLLECTIVE ;  /* 0x000000000000791b */ /* 0x003fea0003800000 */
.L_x_29:
        /* <DEDUP_REMOVED lines=8> */
.L_x_30:
[----:B------:R-:W-:Y:S01]  /*1500*/  IMAD.MOV.U32 R12, RZ, RZ, 0x10 ;  /* 0x00000010ff0c7424 */ /* 0x000fe200078e00ff */
[----:B------:R-:W-:-:S05]  /*1510*/  SEL R3, R14, RZ, P1 ;  /* 0x000000ff0e037207 */ /* 0x000fca0000800000 */
[----:B------:R-:W-:-:S05]  /*1520*/  IMAD.IADD R0, R0, 0x1, R3 ;  /* 0x0000000100007824 */ /* 0x000fca00078e0203 */
[----:B------:R-:W-:-:S04]  /*1530*/  LOP3.LUT R5, R0, 0xffff, RZ, 0xc0, !PT ;  /* 0x0000ffff00057812 */ /* 0x000fc800078ec0ff */
[----:B------:R-:W-:-:S07]  /*1540*/  MOV R13, R5 ;  /* 0x00000005000d7202 */ /* 0x000fce0000000f00 */
[----:B------:R-:W-:Y:S05]  /*1550*/  WARPSYNC.COLLECTIVE R15, `(.L_x_31) ;  /* 0x000000000f087348 */ /* 0x000fea0003c00000 */
[----:B------:R0:W1:Y:S02]  /*1560*/  SHFL.UP P6, R14, R13, R12, R11 ;  /* 0x0400000c0d0e7389 */ /* 0x00006400000c000b */
[----:B01----:R-:W-:Y:S05]  /*1570*/  ENDCOLLECTIVE ;  /* 0x000000000000791b */ /* 0x003fea0003800000 */
.L_x_31:
[----:B------:R-:W-:Y:S05]  /*1580*/  BRA `(.L_x_32) ;  /* 0xfffffff0002c7947 */ /* 0x000fea000383ffff */
.L_x_12:
[----:B------:R-:W-:Y:S01]  /*1590*/  IMAD.MOV.U32 R12, RZ, RZ, 0x1 ;  /* 0x00000001ff0c7424 */ /* 0x000fe200078e00ff */
[----:B------:R-:W-:Y:S01]  /*15a0*/  ISETP.NE.AND P0, PT, R16, RZ, PT ;  /* 0x000000ff1000720c */ /* 0x000fe20003f05270 */
[----:B------:R-:W-:Y:S02]  /*15b0*/  IMAD.MOV.U32 R11, RZ, RZ, RZ ;  /* 0x000000ffff0b7224 */ /* 0x000fe400078e00ff */
[----:B------:R-:W-:-:S10]  /*15c0*/  IMAD.MOV.U32 R15, RZ, RZ, -0x1 ;  /* 0xffffffffff0f7424 */ /* 0x000fd400078e00ff */
[----:B0123--:R-:W-:Y:S05]  /*15d0*/  WARPSYNC.COLLECTIVE R15, `(.L_x_33) ;  /* 0x000000000f087348 */ /* 0x00ffea0003c00000 */
[----:B---3--:R3:W4:Y:S02]  /*15e0*/  SHFL.UP P6, R14, R13, R12, R11 ;  /* 0x0400000c0d0e7389 */ /* 0x00872400000c000b */
[----:B01234-:R-:W-:Y:S05]  /*15f0*/  ENDCOLLECTIVE ;  /* 0x000000000000791b */ /* 0x01ffea0003800000 */
.L_x_33:
[----:B------:R-:W-:Y:S01]  /*1600*/  IMAD.MOV.U32 R12, RZ, RZ, 0x2 ;  /* 0x00000002ff0c7424 */ /* 0x000fe200078e00ff */
[----:B------:R-:W-:Y:S02]  /*1610*/  SEL R0, R14, RZ, P0 ;  /* 0x000000ff0e007207 */ /* 0x000fe40000000000 */
[----:B------:R-:W-:-:S03]  /*1620*/  ISETP.GE.U32.AND P0, PT, R16, 0x2, PT ;  /* 0x000000021000780c */ /* 0x000fc60003f06070 */
[----:B------:R-:W-:-:S05]  /*1630*/  IMAD.IADD R0, R13, 0x1, R0 ;  /* 0x000000010d007824 */ /* 0x000fca00078e0200 */
[----:B------:R-:W-:-:S05]  /*1640*/  LOP3.LUT R3, R0, 0xffff, RZ, 0xc0, !PT ;  /* 0x0000ffff00037812 */ /* 0x000fca00078ec0ff */
[----:B------:R-:W-:-:S07]  /*1650*/  IMAD.MOV.U32 R13, RZ, RZ, R3 ;  /* 0x000000ffff0d7224 */ /* 0x000fce00078e0003 */
[----:B------:R-:W-:Y:S05]  /*1660*/  WARPSYNC.COLLECTIVE R15, `(.L_x_34) ;  /* 0x000000000f087348 */ /* 0x000fea0003c00000 */
[----:B------:R0:W1:Y:S02]  /*1670*/  SHFL.UP P6, R14, R13, R12, R11 ;  /* 0x0400000c0d0e7389 */ /* 0x00006400000c000b */
[----:B01----:R-:W-:Y:S05]  /*1680*/  ENDCOLLECTIVE ;  /* 0x000000000000791b */ /* 0x003fea0003800000 */
.L_x_34:
[----:B------:R-:W-:Y:S01]  /*1690*/  IMAD.MOV.U32 R12, RZ, RZ, 0x4 ;  /* 0x00000004ff0c7424 */ /* 0x000fe200078e00ff */
[----:B------:R-:W-:Y:S02]  /*16a0*/  SEL R3, R14, RZ, P0 ;  /* 0x000000ff0e037207 */ /* 0x000fe40000000000 */
[----:B------:R-:W-:-:S03]  /*16b0*/  ISETP.GE.U32.AND P0, PT, R16, 0x4, PT ;  /* 0x000000041000780c */ /* 0x000fc60003f06070 */
[----:B------:R-:W-:-:S05]  /*16c0*/  IMAD.IADD R0, R0, 0x1, R3 ;  /* 0x0000000100007824 */ /* 0x000fca00078e0203 */
[----:B------:R-:W-:-:S04]  /*16d0*/  LOP3.LUT R4, R0, 0xffff, RZ, 0xc0, !PT ;  /* 0x0000ffff00047812 */ /* 0x000fc800078ec0ff */
[----:B------:R-:W-:-:S07]  /*16e0*/  MOV R13, R4 ;  /* 0x00000004000d7202 */ /* 0x000fce0000000f00 */
[----:B------:R-:W-:Y:S05]  /*16f0*/  WARPSYNC.COLLECTIVE R15, `(.L_x_35) ;  /* 0x000000000f087348 */ /* 0x000fea0003c00000 */
[----:B------:R0:W1:Y:S02]  /*1700*/  SHFL.UP P6, R14, R13, R12, R11 ;  /* 0x0400000c0d0e7389 */ /* 0x00006400000c000b */
[----:B01----:R-:W-:Y:S05]  /*1710*/  ENDCOLLECTIVE ;  /* 0x000000000000791b */ /* 0x003fea0003800000 */
.L_x_35:
        /* <DEDUP_REMOVED lines=9> */
.L_x_36:
        /* <DEDUP_REMOVED lines=8> */
.L_x_37:
[----:B------:R-:W-:Y:S05]  /*1830*/  BRA `(.L_x_38) ;  /* 0xfffffff000907947 */ /* 0x000fea000383ffff */
.L_x_39:
[----:B------:R-:W-:-:S00]  /*1840*/  BRA `(.L_x_39) ;  /* 0xfffffffc00fc7947 */ /* 0x000fc0000383ffff */
[----:B------:R-:W-:-:S00]  /*1850*/  NOP ;  /* 0x0000000000007918 */ /* 0x000fc00000000000 */
        /* <DEDUP_REMOVED lines=10> */
.L_x_50:


//--------------------- .text._Z18testWarpPrefixScanIiEvj --------------------------
	.section	.text._Z18testWarpPrefixScanIiEvj,"ax",@progbits
	.align	128
        .global         _Z18testWarpPrefixScanIiEvj
        .type           _Z18testWarpPrefixScanIiEvj,@function
        .size           _Z18testWarpPrefixScanIiEvj,(.L_x_51 - _Z18testWarpPrefixScanIiEvj)
        .other          _Z18testWarpPrefixScanIiEvj,@"STO_CUDA_ENTRY STV_DEFAULT"
_Z18testWarpPrefixScanIiEvj:
.text._Z18testWarpPrefixScanIiEvj:
[----:B------:R-:W0:Y:S01]  /*0000*/  LDC R1, c[0x0][0x37c] ;  /* 0x0000df00ff017b82 */ /* 0x000e220000000800 */
[----:B------:R-:W1:Y:S01]  /*0010*/  LDCU UR6, c[0x0][0x380] ;  /* 0x00007000ff0677ac */ /* 0x000e620008000800 */
[----:B0-----:R-:W-:Y:S01]  /*0020*/  VIADD R1, R1, 0xffffffe8 ;  /* 0xffffffe801017836 */ /* 0x001fe20000000000 */
[----:B------:R-:W0:Y:S01]  /*0030*/  LDCU UR4, c[0x0][0x2f8] ;  /* 0x00005f00ff0477ac */ /* 0x000e220008000800 */
[----:B------:R-:W2:Y:S01]  /*0040*/  LDCU UR5, c[0x0][0x2fc] ;  /* 0x00005f80ff0577ac */ /* 0x000ea20008000800 */
[----:B-1----:R-:W-:Y:S02]  /*0050*/  UISETP.GE.U32.AND UP0, UPT, UR6, 0x21, UPT ;  /* 0x000000210600788c */ /* 0x002fe4000bf06070 */
[----:B0-----:R-:W-:-:S05]  /*0060*/  IADD3 R18, P0, PT, R1, UR4, RZ ;  /* 0x0000000401127c10 */ /* 0x001fca000ff1e0ff */
[----:B--2---:R-:W-:Y:S02]  /*0070*/  IMAD.X R19, RZ, RZ, UR5, P0 ;  /* 0x00000005ff137e24 */ /* 0x004fe400080e06ff */
[----:B------:R-:W-:Y:S06]  /*0080*/  BRA.U !UP0, `(.L_x_40) ;  /* 0x0000000108407547 */ /* 0x000fec000b800000 */
[----:B------:R-:W-:Y:S01]  /*0090*/  MOV R2, 0x8 ;  /* 0x0000000800027802 */ /* 0x000fe20000000f00 */
[----:B------:R-:W0:Y:S01]  /*00a0*/  LDCU.64 UR4, c[0x4][0x48] ;  /* 0x01000900ff0477ac */ /* 0x000e220008000a00 */
[----:B------:R-:W-:Y:S02]  /*00b0*/  HFMA2 R8, -RZ, RZ, 0, 4.231929779052734375e-06 ;  /* 0x00000047ff087431 */ /* 0x000fe400000001ff */
[----:B------:R-:W-:Y:S01]  /*00c0*/  IMAD.MOV.U32 R12, RZ, RZ, 0x1 ;  /* 0x00000001ff0c7424 */ /* 0x000fe200078e00ff */
[----:B------:R-:W1:Y:S01]  /*00d0*/  LDCU.64 UR6, c[0x4][0x30] ;  /* 0x01000600ff0677ac */ /* 0x000e620008000a00 */
[----:B------:R-:W2:Y:S01]  /*00e0*/  LDC.64 R2, c[0x4][R2] ;  /* 0x0100000002027b82 */ /* 0x000ea20000000a00 */
[----:B------:R-:W-:Y:S01]  /*00f0*/  IMAD.MOV.U32 R13, RZ, RZ, RZ ;  /* 0x000000ffff0d7224 */ /* 0x000fe200078e00ff */
[----:B------:R-:W3:Y:S01]  /*0100*/  LDCU.64 UR8, c[0x4][0x10] ;  /* 0x01000200ff0877ac */ /* 0x000ee20008000a00 */
[----:B0-----:R-:W-:Y:S02]  /*0110*/  IMAD.U32 R4, RZ, RZ, UR4 ;  /* 0x00000004ff047e24 */ /* 0x001fe4000f8e00ff */
[----:B------:R-:W-:Y:S01]  /*0120*/  IMAD.U32 R5, RZ, RZ, UR5 ;  /* 0x00000005ff057e24 */ /* 0x000fe2000f8e00ff */
[----:B-1----:R-:W-:Y:S01]  /*0130*/  MOV R6, UR6 ;  /* 0x0000000600067c02 */ /* 0x002fe20008000f00 */
[----:B------:R-:W-:-:S02]  /*0140*/  IMAD.U32 R7, RZ, RZ, UR7 ;  /* 0x00000007ff077e24 */ /* 0x000fc4000f8e00ff */
[----:B---3--:R-:W-:Y:S02]  /*0150*/  IMAD.U32 R10, RZ, RZ, UR8 ;  /* 0x00000008ff0a7e24 */ /* 0x008fe4000f8e00ff */
[----:B------:R-:W-:-:S07]  /*0160*/  IMAD.U32 R11, RZ, RZ, UR9 ;  /* 0x00000009ff0b7e24 */ /* 0x000fce000f8e00ff */
[----:B------:R-:W-:-:S07]  /*0170*/  LEPC R20, `(.L_x_40) ;  /* 0x000000001014794e */ /* 0x000fce0000000000 */
[----:B--2---:R-:W-:Y:S05]  /*0180*/  CALL.ABS.NOINC R2 ;  /* 0x0000000002007343 */ /* 0x004fea0003c00000 */
.L_x_40:
[----:B------:R-:W0:Y:S01]  /*0190*/  S2R R3, SR_CgaCtaId ;  /* 0x0000000000037919 */ /* 0x000e220000008800 */
[----:B------:R-:W-:Y:S01]  /*01a0*/  MOV R0, 0x400 ;  /* 0x0000040000007802 */ /* 0x000fe20000000f00 */
[----:B------:R-:W-:Y:S01]  /*01b0*/  IMAD.MOV.U32 R7, RZ, RZ, 0x1 ;  /* 0x00000001ff077424 */ /* 0x000fe200078e00ff */
[----:B------:R-:W-:Y:S05]  /*01c0*/  WARPSYNC.ALL ;  /* 0x0000000000007948 */ /* 0x000fea0003800000 */
[----:B------:R-:W1:Y:S01]  /*01d0*/  S2R R17, SR_TID.X ;  /* 0x0000000000117919 */ /* 0x000e620000002100 */
[----:B0-----:R-:W-:-:S04]  /*01e0*/  LEA R0, R3, R0, 0x18 ;  /* 0x0000000003007211 */ /* 0x001fc800078ec0ff */
[C---:B-1----:R-:W-:Y:S02]  /*01f0*/  LEA R22, R17.reuse, R0, 0x2 ;  /* 0x0000000011167211 */ /* 0x042fe400078e10ff */
[----:B------:R-:W-:-:S03]  /*0200*/  LOP3.LUT P0, R2, R17, 0x1f, RZ, 0xc0, !PT ;  /* 0x0000001f11027812 */ /* 0x000fc6000780c0ff */
[----:B------:R-:W-:Y:S01]  /*0210*/  STS [R22], R7 ;  /* 0x0000000716007388 */ /* 0x000fe20000000800 */
[----:B------:R-:W-:Y:S06]  /*0220*/  BAR.SYNC.DEFER_BLOCKING 0x0 ;  /* 0x0000000000007b1d */ /* 0x000fec0000010000 */
[----:B------:R-:W0:Y:S04]  /*0230*/  LDS R3, [R22] ;  /* 0x0000000016037984 */ /* 0x000e280000000800 */
[----:B0-----:R-:W0:Y:S02]  /*0240*/  SHFL.UP PT, R4, R3, 0x1, RZ ;  /* 0x0420000003047989 */ /* 0x001e2400000e00ff */
[----:B0-----:R-:W-:-:S02]  /*0250*/  SEL R4, R4, RZ, P0 ;  /* 0x000000ff04047207 */ /* 0x001fc40000000000 */
[----:B------:R-:W-:-:S03]  /*0260*/  ISETP.GE.U32.AND P0, PT, R2, 0x2, PT ;  /* 0x000000020200780c */ /* 0x000fc60003f06070 */
[----:B------:R-:W-:-:S05]  /*0270*/  IMAD.IADD R4, R3, 0x1, R4 ;  /* 0x0000000103047824 */ /* 0x000fca00078e0204 */
[----:B------:R-:W0:Y:S02]  /*0280*/  SHFL.UP PT, R5, R4, 0x2, RZ ;  /* 0x0440000004057989 */ /* 0x000e2400000e00ff */
[----:B0-----:R-:W-:Y:S02]  /*0290*/  SEL R5, R5, RZ, P0 ;  /* 0x000000ff05057207 */ /* 0x001fe40000000000 */
        /* <DEDUP_REMOVED lines=8> */
[----:B------:R-:W-:Y:S02]  /*0320*/  ISETP.GE.U32.AND P0, PT, R2, 0x10, PT ;  /* 0x000000100200780c */ /* 0x000fe40003f06070 */
[----:B------:R-:W-:-:S05]  /*0330*/  IADD3 R3, PT, PT, R6, R3, RZ ;  /* 0x0000000306037210 */ /* 0x000fca0007ffe0ff */
[----:B------:R-:W0:Y:S02]  /*0340*/  SHFL.UP PT, R4, R3, 0x10, RZ ;  /* 0x0600000003047989 */ /* 0x000e2400000e00ff */
[----:B0-----:R-:W-:-:S05]  /*0350*/  SEL R4, R4, RZ, P0 ;  /* 0x000000ff04047207 */ /* 0x001fca0000000000 */
[----:B------:R-:W-:-:S05]  /*0360*/  IMAD.IADD R5, R3, 0x1, R4 ;  /* 0x0000000103057824 */ /* 0x000fca00078e0204 */
[----:B------:R-:W-:Y:S01]  /*0370*/  STS [R22], R5 ;  /* 0x0000000516007388 */ /* 0x000fe20000000800 */
[----:B------:R-:W-:Y:S06]  /*0380*/  BAR.SYNC.DEFER_BLOCKING 0x0 ;  /* 0x0000000000007b1d */ /* 0x000fec0000010000 */
[----:B------:R-:W0:Y:S02]  /*0390*/  LDS R0, [R0] ;  /* 0x0000000000007984 */ /* 0x000e240000000800 */
[----:B0-----:R-:W-:-:S13]  /*03a0*/  ISETP.NE.AND P0, PT, R0, 0x1, PT ;  /* 0x000000010000780c */ /* 0x001fda0003f05270 */
[----:B------:R-:W-:Y:S05]  /*03b0*/  @!P0 BRA `(.L_x_41) ;  /* 0x0000000000408947 */ /* 0x000fea0003800000 */
[----:B------:R-:W-:Y:S01]  /*03c0*/  MOV R2, 0x8 ;  /* 0x0000000800027802 */ /* 0x000fe20000000f00 */
[----:B------:R-:W0:Y:S01]  /*03d0*/  LDCU.64 UR4, c[0x4][0x50] ;  /* 0x01000a00ff0477ac */ /* 0x000e220008000a00 */
[----:B------:R-:W-:Y:S02]  /*03e0*/  HFMA2 R8, -RZ, RZ, 0, 4.76837158203125e-06 ;  /* 0x00000050ff087431 */ /* 0x000fe400000001ff */
        /* <DEDUP_REMOVED lines=13> */
.L_x_41:
[----:B------:R-:W-:-:S13]  /*04c0*/  ISETP.NE.AND P0, PT, R17, RZ, PT ;  /* 0x000000ff1100720c */ /* 0x000fda0003f05270 */
[----:B------:R-:W-:Y:S05]  /*04d0*/  @!P0 EXIT ;  /* 0x000000000000894d */ /* 0x000fea0003800000 */
[----:B------:R-:W0:Y:S01]  /*04e0*/  LDS R0, [R22+-0x4] ;  /* 0xfffffc0016007984 */ /* 0x000e220000000800 */
[----:B------:R-:W-:Y:S03]  /*04f0*/  BSSY.RECONVERGENT B6, `(.L_x_42) ;  /* 0x0000015000067945 */ /* 0x000fe60003800200 */
[----:B------:R-:W1:Y:S01]  /*0500*/  LDS R9, [R22] ;  /* 0x0000000016097984 */ /* 0x000e620000000800 */
[----:B0-----:R-:W-:-:S05]  /*0510*/  VIADD R2, R0, 0x1 ;  /* 0x0000000100027836 */ /* 0x001fca0000000000 */
[----:B-1----:R-:W-:-:S13]  /*0520*/  ISETP.NE.AND P0, PT, R9, R2, PT ;  /* 0x000000020900720c */ /* 0x002fda0003f05270 */
[----:B------:R-:W-:Y:S05]  /*0530*/  @!P0 BRA `(.L_x_43) ;  /* 0x0000000000408947 */ /* 0x000fea0003800000 */
[----:B------:R-:W0:Y:S01]  /*0540*/  LDC R8, c[0x0][0x360] ;  /* 0x0000d800ff087b82 */ /* 0x000e220000000800 */
[----:B------:R-:W-:Y:S01]  /*0550*/  MOV R2, 0x0 ;  /* 0x0000000000027802 */ /* 0x000fe20000000f00 */
[----:B------:R1:W-:Y:S01]  /*0560*/  STL [R1+0x10], R0 ;  /* 0x0000100001007387 */ /* 0x0003e20000100800 */
[----:B------:R-:W2:Y:S01]  /*0570*/  LDCU.64 UR4, c[0x4][0x58] ;  /* 0x01000b00ff0477ac */ /* 0x000ea20008000a00 */
[----:B------:R-:W-:Y:S02]  /*0580*/  IMAD.MOV.U32 R6, RZ, RZ, R18 ;  /* 0x000000ffff067224 */ /* 0x000fe400078e0012 */
[----:B------:R-:W-:Y:S02]  /*0590*/  IMAD.MOV.U32 R7, RZ, RZ, R19 ;  /* 0x000000ffff077224 */ /* 0x000fe400078e0013 */
[----:B------:R-:W3:Y:S08]  /*05a0*/  LDC R16, c[0x0][0x380] ;  /* 0x0000e000ff107b82 */ /* 0x000ef00000000800 */
[----:B------:R-:W4:Y:S01]  /*05b0*/  LDC.64 R2, c[0x4][R2] ;  /* 0x0100000002027b82 */ /* 0x000f220000000a00 */
[----:B--2---:R-:W-:Y:S01]  /*05c0*/  MOV R4, UR4 ;  /* 0x0000000400047c02 */ /* 0x004fe20008000f00 */
[----:B------:R-:W-:Y:S01]  /*05d0*/  IMAD.U32 R5, RZ, RZ, UR5 ;  /* 0x00000005ff057e24 */ /* 0x000fe2000f8e00ff */
[----:B0-----:R1:W-:Y:S04]  /*05e0*/  STL.64 [R1+0x8], R8 ;  /* 0x0000080801007387 */ /* 0x0013e80000100a00 */
[----:B---3--:R1:W-:Y:S02]  /*05f0*/  STL.64 [R1], R16 ;  /* 0x0000001001007387 */ /* 0x0083e40000100a00 */
[----:B------:R-:W-:-:S07]  /*0600*/  LEPC R20, `(.L_x_44) ;  /* 0x000000001014794e */ /* 0x000fce0000000000 */
[----:B-1--4-:R-:W-:Y:S05]  /*0610*/  CALL.ABS.NOINC R2 ;  /* 0x0000000002007343 */ /* 0x012fea0003c00000 */
.L_x_44:
[----:B------:R0:W1:Y:S04]  /*0620*/  LDS R0, [R22+-0x4] ;  /* 0xfffffc0016007984 */ /* 0x0000680000000800 */
[----:B------:R0:W2:Y:S02]  /*0630*/  LDS R9, [R22] ;  /* 0x0000000016097984 */ /* 0x0000a40000000800 */
.L_x_43:
[----:B------:R-:W-:Y:S05]  /*0640*/  BSYNC.RECONVERGENT B6 ;  /* 0x0000000000067941 */ /* 0x000fea0003800200 */
.L_x_42:
[----:B-1----:R-:W-:Y:S01]  /*0650*/  IADD3 R0, PT, PT, R0, 0x1, RZ ;  /* 0x0000000100007810 */ /* 0x002fe20007ffe0ff */
[----:B------:R-:W-:Y:S03]  /*0660*/  BSSY.RECONVERGENT B6, `(.L_x_45) ;  /* 0x0000014000067945 */ /* 0x000fe60003800200 */
[----:B--2---:R-:W-:-:S13]  /*0670*/  ISETP.NE.AND P0, PT, R9, R0, PT ;  /* 0x000000000900720c */ /* 0x004fda0003f05270 */
[----:B------:R-:W-:Y:S05]  /*0680*/  @!P0 BRA `(.L_x_46) ;  /* 0x0000000000448947 */ /* 0x000fea0003800000 */
[----:B------:R-:W-:Y:S01]  /*0690*/  MOV R2, 0x8 ;  /* 0x0000000800027802 */ /* 0x000fe20000000f00 */
[----:B------:R-:W1:Y:S01]  /*06a0*/  LDCU.64 UR4, c[0x4][0x60] ;  /* 0x01000c00ff0477ac */ /* 0x000e620008000a00 */
[----:B------:R-:W-:Y:S02]  /*06b0*/  HFMA2 R12, -RZ, RZ, 0, 5.9604644775390625e-08 ;  /* 0x00000001ff0c7431 */ /* 0x000fe400000001ff */
        /* <DEDUP_REMOVED lines=13> */
.L_x_47:
[----:B------:R1:W2:Y:S02]  /*0790*/  LDS R9, [R22] ;  /* 0x0000000016097984 */ /* 0x0002a40000000800 */
.L_x_46:
[----:B------:R-:W-:Y:S05]  /*07a0*/  BSYNC.RECONVERGENT B6 ;  /* 0x0000000000067941 */ /* 0x000fea0003800200 */
.L_x_45:
[----:B------:R-:W-:-:S05]  /*07b0*/  VIADD R0, R17, 0x1 ;  /* 0x0000000111007836 */ /* 0x000fca0000000000 */
[----:B--2---:R-:W-:-:S13]  /*07c0*/  ISETP.NE.AND P0, PT, R9, R0, PT ;  /* 0x000000000900720c */ /* 0x004fda0003f05270 */
[----:B------:R-:W-:Y:S05]  /*07d0*/  @!P0 EXIT ;  /* 0x000000000000894d */ /* 0x000fea0003800000 */
[----:B------:R-:W-:Y:S01]  /*07e0*/  MOV R0, 0x8 ;  /* 0x0000000800007802 */ /* 0x000fe20000000f00 */
[----:B------:R-:W2:Y:S01]  /*07f0*/  LDCU.64 UR4, c[0x4][0x68] ;  /* 0x01000d00ff0477ac */ /* 0x000ea20008000a00 */
[----:B------:R-:W-:Y:S02]  /*0800*/  HFMA2 R12, -RZ, RZ, 0, 5.9604644775390625e-08 ;  /* 0x00000001ff0c7431 */ /* 0x000fe400000001ff */
[----:B------:R-:W-:Y:S01]  /*0810*/  IMAD.MOV.U32 R8, RZ, RZ, 0x53 ;  /* 0x00000053ff087424 */ /* 0x000fe200078e00ff */
[----:B------:R3:W4:Y:S01]  /*0820*/  LDC.64 R2, c[0x4][R0] ;  /* 0x0100000000027b82 */ /* 0x0007220000000a00 */
[----:B------:R-:W5:Y:S01]  /*0830*/  LDCU.64 UR6, c[0x4][0x30] ;  /* 0x01000600ff0677ac */ /* 0x000f620008000a00 */
[----:B------:R-:W-:Y:S01]  /*0840*/  IMAD.MOV.U32 R13, RZ, RZ, RZ ;  /* 0x000000ffff0d7224 */ /* 0x000fe200078e00ff */
[----:B------:R-:W0:Y:S01]  /*0850*/  LDCU.64 UR8, c[0x4][0x10] ;  /* 0x01000200ff0877ac */ /* 0x000e220008000a00 */
[----:B--2---:R-:W-:Y:S01]  /*0860*/  IMAD.U32 R4, RZ, RZ, UR4 ;  /* 0x00000004ff047e24 */ /* 0x004fe2000f8e00ff */
[----:B------:R-:W-:Y:S01]  /*0870*/  MOV R5, UR5 ;  /* 0x0000000500057c02 */ /* 0x000fe20008000f00 */
[----:B-----5:R-:W-:-:S02]  /*0880*/  IMAD.U32 R6, RZ, RZ, UR6 ;  /* 0x00000006ff067e24 */ /* 0x020fc4000f8e00ff */
[----:B------:R-:W-:Y:S01]  /*0890*/  IMAD.U32 R7, RZ, RZ, UR7 ;  /* 0x00000007ff077e24 */ /* 0x000fe2000f8e00ff */
[----:B0-----:R-:W-:Y:S01]  /*08a0*/  MOV R10, UR8 ;  /* 0x00000008000a7c02 */ /* 0x001fe20008000f00 */
[----:B---3--:R-:W-:-:S07]  /*08b0*/  IMAD.U32 R11, RZ, RZ, UR9 ;  /* 0x00000009ff0b7e24 */ /* 0x008fce000f8e00ff */
[----:B------:R-:W-:-:S07]  /*08c0*/  LEPC R20, `(.L_x_48) ;  /* 0x000000001014794e */ /* 0x000fce0000000000 */
[----:B-1--4-:R-:W-:Y:S05]  /*08d0*/  CALL.ABS.NOINC R2 ;  /* 0x0000000002007343 */ /* 0x012fea0003c00000 */
.L_x_48:
[----:B------:R-:W-:Y:S05]  /*08e0*/  EXIT ;  /* 0x000000000000794d */ /* 0x000fea0003800000 */
.L_x_49:
        /* <DEDUP_REMOVED lines=9> */
.L_x_51:


//--------------------- .nv.global.init           --------------------------
	.section	.nv.global.init,"aw",@progbits
.nv.global.init:
	.type		$str$5,@object
	.size		$str$5,($str$4 - $str$5)
$str$5:
        /*0000*/ 	.byte	0x31, 0x3d, 0x3d, 0x63, 0x5b, 0x30, 0x5d, 0x00
	.type		$str$4,@object
	.size		$str$4,($str$3 - $str$4)
$str$4:
        /*0008*/ 	.byte	0x73, 0x69, 0x7a, 0x65, 0x3c, 0x3d, 0x33, 0x32, 0x00
	.type		$str$3,@object
	.size		$str$3,($str$8 - $str$3)
$str$3:
        /*0011*/ 	.byte	0x77, 0x61, 0x72, 0x70, 0x49, 0x64, 0x3c, 0x33, 0x32, 0x00
	.type		$str$8,@object
	.size		$str$8,($str - $str$8)
$str$8:
        /*001b*/ 	.byte	0x63, 0x5b, 0x69, 0x5d, 0x3d, 0x3d, 0x69, 0x2b, 0x31, 0x00
	.type		$str,@object
	.size		$str,($str$7 - $str)
$str:
        /*0025*/ 	.byte	0x73, 0x69, 0x7a, 0x65, 0x3c, 0x3d, 0x31, 0x30, 0x32, 0x34, 0x00
	.type		$str$7,@object
	.size		$str$7,($str$2 - $str$7)
$str$7:
        /*0030*/ 	.byte	0x63, 0x5b, 0x69, 0x5d, 0x3d, 0x3d, 0x63, 0x5b, 0x69, 0x2d, 0x31, 0x5d, 0x2b, 0x31, 0x00
	.type		$str$2,@object
	.size		$str$2,($str$6 - $str$2)
$str$2:
        /*003f*/ 	.byte	0x30, 0x3d, 0x3d, 0x62, 0x6c, 0x6f, 0x63, 0x6b, 0x44, 0x69, 0x6d, 0x2e, 0x78, 0x25, 0x33, 0x32
        /*004f*/ 	.byte	0x00
	.type		$str$6,@object
	.size		$str$6,($str$1 - $str$6)
$str$6:
        /*0050*/ 	.byte	0x66, 0x61, 0x69, 0x6c, 0x65, 0x64, 0x20, 0x25, 0x64, 0x20, 0x25, 0x64, 0x20, 0x25, 0x64, 0x3a
        /*0060*/ 	.byte	0x20, 0x25, 0x64, 0x20, 0x25, 0x64, 0x0a, 0x00
	.type		$str$1,@object
	.size		$str$1,(__unnamed_1 - $str$1)
$str$1:
        /*0068*/ 	.byte	0x2f, 0x74, 0x6d, 0x70, 0x2f, 0x73, 0x61, 0x73, 0x73, 0x5f, 0x63, 0x75, 0x5f, 0x74, 0x62, 0x7a
        /*0078*/ 	.byte	0x64, 0x78, 0x61, 0x30, 0x79, 0x2f, 0x6b, 0x2e, 0x63, 0x75, 0x00
	.type		__unnamed_1,@object
	.size		__unnamed_1,(__unnamed_3 - __unnamed_1)
__unnamed_1:
        /*0083*/ 	.byte	0x76, 0x6f, 0x69, 0x64, 0x20, 0x74, 0x65, 0x73, 0x74, 0x57, 0x61, 0x72, 0x70, 0x50, 0x72, 0x65
        /*0093*/ 	.byte	0x66, 0x69, 0x78, 0x53, 0x63, 0x61, 0x6e, 0x28, 0x75, 0x6e, 0x73, 0x69, 0x67, 0x6e, 0x65, 0x64
        /*00a3*/ 	.byte	0x20, 0x69, 0x6e, 0x74, 0x29, 0x20, 0x5b, 0x77, 0x69, 0x74, 0x68, 0x20, 0x54, 0x20, 0x3d, 0x20
        /*00b3*/ 	.byte	0x69, 0x6e, 0x74, 0x5d, 0x00
	.type		__unnamed_3,@object
	.size		__unnamed_3,(__unnamed_2 - __unnamed_3)
__unnamed_3:
        /*00b8*/ 	.byte	0x76, 0x6f, 0x69, 0x64, 0x20, 0x74, 0x65, 0x73, 0x74, 0x50, 0x72, 0x65, 0x66, 0x69, 0x78, 0x53
        /*00c8*/ 	.byte	0x63, 0x61, 0x6e, 0x28, 0x75, 0x6e, 0x73, 0x69, 0x67, 0x6e, 0x65, 0x64, 0x20, 0x69, 0x6e, 0x74
        /*00d8*/ 	.byte	0x29, 0x20, 0x5b, 0x77, 0x69, 0x74, 0x68, 0x20, 0x54, 0x20, 0x3d, 0x20, 0x75, 0x6e, 0x73, 0x69
        /*00e8*/ 	.byte	0x67, 0x6e, 0x65, 0x64, 0x20, 0x73, 0x68, 0x6f, 0x72, 0x74, 0x5d, 0x00
	.type		__unnamed_2,@object
	.size		__unnamed_2,(.L_1 - __unnamed_2)
__unnamed_2:
        /*00f4*/ 	.byte	0x76, 0x6f, 0x69, 0x64, 0x20, 0x62, 0x6c, 0x6f, 0x63, 0x6b, 0x50, 0x72, 0x65, 0x66, 0x69, 0x78
        /*0104*/ 	.byte	0x53, 0x63, 0x61, 0x6e, 0x28, 0x54, 0x20, 0x2a, 0x2c, 0x20, 0x75, 0x6e, 0x73, 0x69, 0x67, 0x6e
        /*0114*/ 	.byte	0x65, 0x64, 0x20, 0x69, 0x6e, 0x74, 0x2c, 0x20, 0x54, 0x20, 0x2a, 0x29, 0x20, 0x5b, 0x77, 0x69
        /*0124*/ 	.byte	0x74, 0x68, 0x20, 0x54, 0x20, 0x3d, 0x20, 0x75, 0x6e, 0x73, 0x69, 0x67, 0x6e, 0x65, 0x64, 0x20
        /*0134*/ 	.byte	0x73, 0x68, 0x6f, 0x72, 0x74, 0x5d, 0x00
.L_1:


//--------------------- .nv.shared._Z14testPrefixScanItEvj --------------------------
	.section	.nv.shared._Z14testPrefixScanItEvj,"aw",@nobits
	.sectionflags	@""
	.align	2
.nv.shared._Z14testPrefixScanItEvj:
	.zero		3136


//--------------------- .nv.shared.reserved.0     --------------------------
	.section	.nv.shared.reserved.0,"aw",@nobits
	.weak		__nv_reservedSMEM_offset_0_alias
	.size		__nv_reservedSMEM_offset_0_alias, 0, 64
	.other		__nv_reservedSMEM_offset_0_alias,@"STO_CUDA_RESERVED_SHARED STV_DEFAULT"
__nv_reservedSMEM_offset_0_alias:
	.zero		0
	.zero		64


//--------------------- .nv.shared._Z18testWarpPrefixScanIiEvj --------------------------
	.section	.nv.shared._Z18testWarpPrefixScanIiEvj,"aw",@nobits
	.sectionflags	@""
	.align	4
.nv.shared._Z18testWarpPrefixScanIiEvj:
	.zero		5120


//--------------------- .nv.constant0._Z14testPrefixScanItEvj --------------------------
	.section	.nv.constant0._Z14testPrefixScanItEvj,"a",@progbits
	.sectionflags	@""
	.align	4
.nv.constant0._Z14testPrefixScanItEvj:
	.zero		900


//--------------------- .nv.constant0._Z18testWarpPrefixScanIiEvj --------------------------
	.section	.nv.constant0._Z18testWarpPrefixScanIiEvj,"a",@progbits
	.sectionflags	@""
	.align	4
.nv.constant0._Z18testWarpPrefixScanIiEvj:
	.zero		900


//--------------------- SYMBOLS --------------------------

	.type		.nv.reservedSmem.offset0,@object
	.size		.nv.reservedSmem.offset0,0x4
	.type		.nv.reservedSmem.cap,@object
	.size		.nv.reservedSmem.cap,0x4
	.type		vprintf,@function
	.type		__assertfail,@function
